	.headerflags	@"EF_CUDA_TEXMODE_UNIFIED EF_CUDA_64BIT_ADDRESS EF_CUDA_SM86 EF_CUDA_VIRTUAL_SM(EF_CUDA_SM86)"
	.elftype	@"ET_EXEC"


//--------------------- .nv.info                  --------------------------
	.section	.nv.info,"",@"SHT_CUDA_INFO"
	.align	4


	//----- nvinfo : EIATTR_REGCOUNT
	.align		4
        /*0000*/ 	.byte	0x04, 0x2f
        /*0002*/ 	.short	(.L_2 - .L_1)
	.align		4
.L_1:
        /*0004*/ 	.word	index@(triton_red_fused__to_copy_add_amax_amin_clamp_mul_native_layer_norm_reciprocal_10)
        /*0008*/ 	.word	0x0000009c


	//----- nvinfo : EIATTR_MIN_STACK_SIZE
	.align		4
.L_2:
        /*000c*/ 	.byte	0x04, 0x12
        /*000e*/ 	.short	(.L_4 - .L_3)
	.align		4
.L_3:
        /*0010*/ 	.word	index@(triton_red_fused__to_copy_add_amax_amin_clamp_mul_native_layer_norm_reciprocal_10)
        /*0014*/ 	.word	0x00000000


	//----- nvinfo : EIATTR_FRAME_SIZE
	.align		4
.L_4:
        /*0018*/ 	.byte	0x04, 0x11
        /*001a*/ 	.short	(.L_6 - .L_5)
	.align		4
.L_5:
        /*001c*/ 	.word	index@(triton_red_fused__to_copy_add_amax_amin_clamp_mul_native_layer_norm_reciprocal_10)
        /*0020*/ 	.word	0x00000000


	//----- nvinfo : EIATTR_MIN_STACK_SIZE
	.align		4
.L_6:
        /*0024*/ 	.byte	0x04, 0x12
        /*0026*/ 	.short	(.L_8 - .L_7)
	.align		4
.L_7:
        /*0028*/ 	.word	index@(triton_red_fused__to_copy_add_amax_amin_clamp_mul_native_layer_norm_reciprocal_10)
        /*002c*/ 	.word	0x00000000
.L_8:


//--------------------- .nv.info.triton_red_fused__to_copy_add_amax_amin_clamp_mul_native_layer_norm_reciprocal_10 --------------------------
	.section	.nv.info.triton_red_fused__to_copy_add_amax_amin_clamp_mul_native_layer_norm_reciprocal_10,"",@"SHT_CUDA_INFO"
	.sectionflags	@""
	.align	4


	//----- nvinfo : EIATTR_CUDA_API_VERSION
	.align		4
        /*0000*/ 	.byte	0x04, 0x37
        /*0002*/ 	.short	(.L_10 - .L_9)
.L_9:
        /*0004*/ 	.word	0x0000007c


	//----- nvinfo : EIATTR_SW2861232_WAR
	.align		4
.L_10:
        /*0008*/ 	.byte	0x01, 0x35
	.zero		2


	//----- nvinfo : EIATTR_PARAM_CBANK
	.align		4
        /*000c*/ 	.byte	0x04, 0x0a
        /*000e*/ 	.short	(.L_12 - .L_11)
	.align		4
.L_11:
        /*0010*/ 	.word	index@(.nv.constant0.triton_red_fused__to_copy_add_amax_amin_clamp_mul_native_layer_norm_reciprocal_10)
        /*0014*/ 	.short	0x0160
        /*0016*/ 	.short	0x0078


	//----- nvinfo : EIATTR_CBANK_PARAM_SIZE
	.align		4
.L_12:
        /*0018*/ 	.byte	0x03, 0x19
        /*001a*/ 	.short	0x0078


	//----- nvinfo : EIATTR_KPARAM_INFO
	.align		4
        /*001c*/ 	.byte	0x04, 0x17
        /*001e*/ 	.short	(.L_14 - .L_13)
.L_13:
        /*0020*/ 	.word	0x00000000
        /*0024*/ 	.short	0x000f
        /*0026*/ 	.short	0x0070
        /*0028*/ 	.byte	0x00, 0xf4, 0x21, 0x00


	//----- nvinfo : EIATTR_KPARAM_INFO
	.align		4
.L_14:
        /*002c*/ 	.byte	0x04, 0x17
        /*002e*/ 	.short	(.L_16 - .L_15)
.L_15:
        /*0030*/ 	.word	0x00000000
        /*0034*/ 	.short	0x000e
        /*0036*/ 	.short	0x006c
        /*0038*/ 	.byte	0x00, 0xf0, 0x11, 0x00


	//----- nvinfo : EIATTR_KPARAM_INFO
	.align		4
.L_16:
        /*003c*/ 	.byte	0x04, 0x17
        /*003e*/ 	.short	(.L_18 - .L_17)
.L_17:
        /*0040*/ 	.word	0x00000000
        /*0044*/ 	.short	0x000d
        /*0046*/ 	.short	0x0068
        /*0048*/ 	.byte	0x00, 0xf0, 0x11, 0x00


	//----- nvinfo : EIATTR_KPARAM_INFO
	.align		4
.L_18:
        /*004c*/ 	.byte	0x04, 0x17
        /*004e*/ 	.short	(.L_20 - .L_19)
.L_19:
        /*0050*/ 	.word	0x00000000
        /*0054*/ 	.short	0x000c
        /*0056*/ 	.short	0x0060
        /*0058*/ 	.byte	0x00, 0xf4, 0x21, 0x00


	//----- nvinfo : EIATTR_KPARAM_INFO
	.align		4
.L_20:
        /*005c*/ 	.byte	0x04, 0x17
        /*005e*/ 	.short	(.L_22 - .L_21)
.L_21:
        /*0060*/ 	.word	0x00000000
        /*0064*/ 	.short	0x000b
        /*0066*/ 	.short	0x0058
        /*0068*/ 	.byte	0x00, 0xf4, 0x21, 0x00


	//----- nvinfo : EIATTR_KPARAM_INFO
	.align		4
.L_22:
        /*006c*/ 	.byte	0x04, 0x17
        /*006e*/ 	.short	(.L_24 - .L_23)
.L_23:
        /*0070*/ 	.word	0x00000000
        /*0074*/ 	.short	0x000a
        /*0076*/ 	.short	0x0050
        /*0078*/ 	.byte	0x00, 0xf4, 0x21, 0x00


	//----- nvinfo : EIATTR_KPARAM_INFO
	.align		4
.L_24:
        /*007c*/ 	.byte	0x04, 0x17
        /*007e*/ 	.short	(.L_26 - .L_25)
.L_25:
        /*0080*/ 	.word	0x00000000
        /*0084*/ 	.short	0x0009
        /*0086*/ 	.short	0x0048
        /*0088*/ 	.byte	0x00, 0xf4, 0x21, 0x00


	//----- nvinfo : EIATTR_KPARAM_INFO
	.align		4
.L_26:
        /*008c*/ 	.byte	0x04, 0x17
        /*008e*/ 	.short	(.L_28 - .L_27)
.L_27:
        /*0090*/ 	.word	0x00000000
        /*0094*/ 	.short	0x0008
        /*0096*/ 	.short	0x0040
        /*0098*/ 	.byte	0x00, 0xf4, 0x21, 0x00


	//----- nvinfo : EIATTR_KPARAM_INFO
	.align		4
.L_28:
        /*009c*/ 	.byte	0x04, 0x17
        /*009e*/ 	.short	(.L_30 - .L_29)
.L_29:
        /*00a0*/ 	.word	0x00000000
        /*00a4*/ 	.short	0x0007
        /*00a6*/ 	.short	0x0038
        /*00a8*/ 	.byte	0x00, 0xf4, 0x21, 0x00


	//----- nvinfo : EIATTR_KPARAM_INFO
	.align		4
.L_30:
        /*00ac*/ 	.byte	0x04, 0x17
        /*00ae*/ 	.short	(.L_32 - .L_31)
.L_31:
        /*00b0*/ 	.word	0x00000000
        /*00b4*/ 	.short	0x0006
        /*00b6*/ 	.short	0x0030
        /*00b8*/ 	.byte	0x00, 0xf4, 0x21, 0x00


	//----- nvinfo : EIATTR_KPARAM_INFO
	.align		4
.L_32:
        /*00bc*/ 	.byte	0x04, 0x17
        /*00be*/ 	.short	(.L_34 - .L_33)
.L_33:
        /*00c0*/ 	.word	0x00000000
        /*00c4*/ 	.short	0x0005
        /*00c6*/ 	.short	0x0028
        /*00c8*/ 	.byte	0x00, 0xf4, 0x21, 0x00


	//----- nvinfo : EIATTR_KPARAM_INFO
	.align		4
.L_34:
        /*00cc*/ 	.byte	0x04, 0x17
        /*00ce*/ 	.short	(.L_36 - .L_35)
.L_35:
        /*00d0*/ 	.word	0x00000000
        /*00d4*/ 	.short	0x0004
        /*00d6*/ 	.short	0x0020
        /*00d8*/ 	.byte	0x00, 0xf4, 0x21, 0x00


	//----- nvinfo : EIATTR_KPARAM_INFO
	.align		4
.L_36:
        /*00dc*/ 	.byte	0x04, 0x17
        /*00de*/ 	.short	(.L_38 - .L_37)
.L_37:
        /*00e0*/ 	.word	0x00000000
        /*00e4*/ 	.short	0x0003
        /*00e6*/ 	.short	0x0018
        /*00e8*/ 	.byte	0x00, 0xf4, 0x21, 0x00


	//----- nvinfo : EIATTR_KPARAM_INFO
	.align		4
.L_38:
        /*00ec*/ 	.byte	0x04, 0x17
        /*00ee*/ 	.short	(.L_40 - .L_39)
.L_39:
        /*00f0*/ 	.word	0x00000000
        /*00f4*/ 	.short	0x0002
        /*00f6*/ 	.short	0x0010
        /*00f8*/ 	.byte	0x00, 0xf4, 0x21, 0x00


	//----- nvinfo : EIATTR_KPARAM_INFO
	.align		4
.L_40:
        /*00fc*/ 	.byte	0x04, 0x17
        /*00fe*/ 	.short	(.L_42 - .L_41)
.L_41:
        /*0100*/ 	.word	0x00000000
        /*0104*/ 	.short	0x0001
        /*0106*/ 	.short	0x0008
        /*0108*/ 	.byte	0x00, 0xf4, 0x21, 0x00


	//----- nvinfo : EIATTR_KPARAM_INFO
	.align		4
.L_42:
        /*010c*/ 	.byte	0x04, 0x17
        /*010e*/ 	.short	(.L_44 - .L_43)
.L_43:
        /*0110*/ 	.word	0x00000000
        /*0114*/ 	.short	0x0000
        /*0116*/ 	.short	0x0000
        /*0118*/ 	.byte	0x00, 0xf4, 0x21, 0x00


	//----- nvinfo : EIATTR_MAXREG_COUNT
	.align		4
.L_44:
        /*011c*/ 	.byte	0x03, 0x1b
        /*011e*/ 	.short	0x00ff


	//----- nvinfo : EIATTR_COOP_GROUP_MASK_REGIDS
	.align		4
        /*0120*/ 	.byte	0x04, 0x29
        /*0122*/ 	.short	(.L_46 - .L_45)


	//   ....[0]....
.L_45:
        /*0124*/ 	.word	0xffffffff


	//   ....[1]....
        /*0128*/ 	.word	0xffffffff


	//   ....[2]....
        /*012c*/ 	.word	0xffffffff


	//   ....[3]....
        /*0130*/ 	.word	0xffffffff


	//   ....[4]....
        /*0134*/ 	.word	0xffffffff


	//   ....[5]....
        /*0138*/ 	.word	0xffffffff


	//   ....[6]....
        /*013c*/ 	.word	0xffffffff


	//   ....[7]....
        /*0140*/ 	.word	0xffffffff


	//   ....[8]....
        /*0144*/ 	.word	0xffffffff


	//   ....[9]....
        /*0148*/ 	.word	0xffffffff


	//   ....[10]....
        /*014c*/ 	.word	0xffffffff


	//   ....[11]....
        /*0150*/ 	.word	0xffffffff


	//   ....[12]....
        /*0154*/ 	.word	0xffffffff


	//   ....[13]....
        /*0158*/ 	.word	0xffffffff


	//   ....[14]....
        /*015c*/ 	.word	0xffffffff


	//   ....[15]....
        /*0160*/ 	.word	0xffffffff


	//   ....[16]....
        /*0164*/ 	.word	0xffffffff


	//   ....[17]....
        /*0168*/ 	.word	0xffffffff


	//   ....[18]....
        /*016c*/ 	.word	0xffffffff


	//   ....[19]....
        /*0170*/ 	.word	0xffffffff


	//   ....[20]....
        /*0174*/ 	.word	0xffffffff


	//   ....[21]....
        /*0178*/ 	.word	0xffffffff


	//   ....[22]....
        /*017c*/ 	.word	0xffffffff


	//   ....[23]....
        /*0180*/ 	.word	0xffffffff


	//   ....[24]....
        /*0184*/ 	.word	0xffffffff


	//   ....[25]....
        /*0188*/ 	.word	0xffffffff


	//   ....[26]....
        /*018c*/ 	.word	0xffffffff


	//   ....[27]....
        /*0190*/ 	.word	0xffffffff


	//   ....[28]....
        /*0194*/ 	.word	0xffffffff


	//   ....[29]....
        /*0198*/ 	.word	0xffffffff


	//   ....[30]....
        /*019c*/ 	.word	0xffffffff


	//   ....[31]....
        /*01a0*/ 	.word	0xffffffff


	//   ....[32]....
        /*01a4*/ 	.word	0xffffffff


	//   ....[33]....
        /*01a8*/ 	.word	0xffffffff


	//   ....[34]....
        /*01ac*/ 	.word	0xffffffff


	//   ....[35]....
        /*01b0*/ 	.word	0xffffffff


	//   ....[36]....
        /*01b4*/ 	.word	0xffffffff


	//   ....[37]....
        /*01b8*/ 	.word	0xffffffff


	//   ....[38]....
        /*01bc*/ 	.word	0xffffffff


	//   ....[39]....
        /*01c0*/ 	.word	0xffffffff


	//   ....[40]....
        /*01c4*/ 	.word	0xffffffff


	//   ....[41]....
        /*01c8*/ 	.word	0xffffffff


	//   ....[42]....
        /*01cc*/ 	.word	0xffffffff


	//   ....[43]....
        /*01d0*/ 	.word	0xffffffff


	//   ....[44]....
        /*01d4*/ 	.word	0xffffffff


	//   ....[45]....
        /*01d8*/ 	.word	0xffffffff


	//   ....[46]....
        /*01dc*/ 	.word	0xffffffff


	//   ....[47]....
        /*01e0*/ 	.word	0xffffffff


	//   ....[48]....
        /*01e4*/ 	.word	0xffffffff


	//   ....[49]....
        /*01e8*/ 	.word	0xffffffff


	//   ....[50]....
        /*01ec*/ 	.word	0xffffffff


	//   ....[51]....
        /*01f0*/ 	.word	0xffffffff


	//   ....[52]....
        /*01f4*/ 	.word	0xffffffff


	//   ....[53]....
        /*01f8*/ 	.word	0xffffffff


	//   ....[54]....
        /*01fc*/ 	.word	0xffffffff


	//   ....[55]....
        /*0200*/ 	.word	0xffffffff


	//   ....[56]....
        /*0204*/ 	.word	0xffffffff


	//   ....[57]....
        /*0208*/ 	.word	0xffffffff


	//   ....[58]....
        /*020c*/ 	.word	0xffffffff


	//   ....[59]....
        /*0210*/ 	.word	0xffffffff


	//   ....[60]....
        /*0214*/ 	.word	0xffffffff


	//   ....[61]....
        /*0218*/ 	.word	0xffffffff


	//   ....[62]....
        /*021c*/ 	.word	0xffffffff


	//   ....[63]....
        /*0220*/ 	.word	0xffffffff


	//   ....[64]....
        /*0224*/ 	.word	0xffffffff


	//   ....[65]....
        /*0228*/ 	.word	0xffffffff


	//   ....[66]....
        /*022c*/ 	.word	0xffffffff


	//   ....[67]....
        /*0230*/ 	.word	0xffffffff


	//   ....[68]....
        /*0234*/ 	.word	0xffffffff


	//   ....[69]....
        /*0238*/ 	.word	0xffffffff


	//   ....[70]....
        /*023c*/ 	.word	0xffffffff


	//   ....[71]....
        /*0240*/ 	.word	0xffffffff


	//   ....[72]....
        /*0244*/ 	.word	0xffffffff


	//   ....[73]....
        /*0248*/ 	.word	0xffffffff


	//   ....[74]....
        /*024c*/ 	.word	0xffffffff


	//   ....[75]....
        /*0250*/ 	.word	0xffffffff


	//   ....[76]....
        /*0254*/ 	.word	0xffffffff


	//   ....[77]....
        /*0258*/ 	.word	0xffffffff


	//   ....[78]....
        /*025c*/ 	.word	0xffffffff


	//   ....[79]....
        /*0260*/ 	.word	0xffffffff


	//   ....[80]....
        /*0264*/ 	.word	0xffffffff


	//   ....[81]....
        /*0268*/ 	.word	0xffffffff


	//   ....[82]....
        /*026c*/ 	.word	0xffffffff


	//   ....[83]....
        /*0270*/ 	.word	0xffffffff


	//   ....[84]....
        /*0274*/ 	.word	0xffffffff


	//   ....[85]....
        /*0278*/ 	.word	0xffffffff


	//   ....[86]....
        /*027c*/ 	.word	0xffffffff


	//   ....[87]....
        /*0280*/ 	.word	0xffffffff


	//   ....[88]....
        /*0284*/ 	.word	0xffffffff


	//   ....[89]....
        /*0288*/ 	.word	0xffffffff


	//----- nvinfo : EIATTR_COOP_GROUP_INSTR_OFFSETS
	.align		4
.L_46:
        /*028c*/ 	.byte	0x04, 0x28
        /*028e*/ 	.short	(.L_48 - .L_47)


	//   ....[0]....
.L_47:
        /*0290*/ 	.word	0x00003cc0


	//   ....[1]....
        /*0294*/ 	.word	0x00003d60


	//   ....[2]....
        /*0298*/ 	.word	0x00003eb0


	//   ....[3]....
        /*029c*/ 	.word	0x00003ef0


	//   ....[4]....
        /*02a0*/ 	.word	0x00003f30


	//   ....[5]....
        /*02a4*/ 	.word	0x00003f90


	//   ....[6]....
        /*02a8*/ 	.word	0x00003fd0


	//   ....[7]....
        /*02ac*/ 	.word	0x00004010


	//   ....[8]....
        /*02b0*/ 	.word	0x00004180


	//   ....[9]....
        /*02b4*/ 	.word	0x00004230


	//   ....[10]....
        /*02b8*/ 	.word	0x00004270


	//   ....[11]....
        /*02bc*/ 	.word	0x00004330


	//   ....[12]....
        /*02c0*/ 	.word	0x00004370


	//   ....[13]....
        /*02c4*/ 	.word	0x00004470


	//   ....[14]....
        /*02c8*/ 	.word	0x000044b0


	//   ....[15]....
        /*02cc*/ 	.word	0x00004510


	//   ....[16]....
        /*02d0*/ 	.word	0x00004570


	//   ....[17]....
        /*02d4*/ 	.word	0x000045b0


	//   ....[18]....
        /*02d8*/ 	.word	0x00004610


	//   ....[19]....
        /*02dc*/ 	.word	0x00004650


	//   ....[20]....
        /*02e0*/ 	.word	0x000046d0


	//   ....[21]....
        /*02e4*/ 	.word	0x00004750


	//   ....[22]....
        /*02e8*/ 	.word	0x000047b0


	//   ....[23]....
        /*02ec*/ 	.word	0x00004840


	//   ....[24]....
        /*02f0*/ 	.word	0x00004890


	//   ....[25]....
        /*02f4*/ 	.word	0x000048e0


	//   ....[26]....
        /*02f8*/ 	.word	0x00004920


	//   ....[27]....
        /*02fc*/ 	.word	0x00004960


	//   ....[28]....
        /*0300*/ 	.word	0x000049a0


	//   ....[29]....
        /*0304*/ 	.word	0x000049f0


	//   ....[30]....
        /*0308*/ 	.word	0x00004a30


	//   ....[31]....
        /*030c*/ 	.word	0x00004ab0


	//   ....[32]....
        /*0310*/ 	.word	0x00004c80


	//   ....[33]....
        /*0314*/ 	.word	0x00004cc0


	//   ....[34]....
        /*0318*/ 	.word	0x00004d00


	//   ....[35]....
        /*031c*/ 	.word	0x00004d40


	//   ....[36]....
        /*0320*/ 	.word	0x00004d80


	//   ....[37]....
        /*0324*/ 	.word	0x00004db0


	//   ....[38]....
        /*0328*/ 	.word	0x00004de0


	//   ....[39]....
        /*032c*/ 	.word	0x00004e20


	//   ....[40]....
        /*0330*/ 	.word	0x000052c0


	//   ....[41]....
        /*0334*/ 	.word	0x00005300


	//   ....[42]....
        /*0338*/ 	.word	0x00005320


	//   ....[43]....
        /*033c*/ 	.word	0x00005400


	//   ....[44]....
        /*0340*/ 	.word	0x000054d0


	//   ....[45]....
        /*0344*/ 	.word	0x00005510


	//   ....[46]....
        /*0348*/ 	.word	0x00006b30


	//   ....[47]....
        /*034c*/ 	.word	0x00006c20


	//   ....[48]....
        /*0350*/ 	.word	0x00006cc0


	//   ....[49]....
        /*0354*/ 	.word	0x00006d00


	//   ....[50]....
        /*0358*/ 	.word	0x00006d40


	//   ....[51]....
        /*035c*/ 	.word	0x00006d70


	//   ....[52]....
        /*0360*/ 	.word	0x00006db0


	//   ....[53]....
        /*0364*/ 	.word	0x00006df0


	//   ....[54]....
        /*0368*/ 	.word	0x00006e30


	//   ....[55]....
        /*036c*/ 	.word	0x00006e70


	//   ....[56]....
        /*0370*/ 	.word	0x00006eb0


	//   ....[57]....
        /*0374*/ 	.word	0x00006ef0


	//   ....[58]....
        /*0378*/ 	.word	0x00006f30


	//   ....[59]....
        /*037c*/ 	.word	0x00006f70


	//   ....[60]....
        /*0380*/ 	.word	0x00006fb0


	//   ....[61]....
        /*0384*/ 	.word	0x00006ff0


	//   ....[62]....
        /*0388*/ 	.word	0x00007030


	//   ....[63]....
        /*038c*/ 	.word	0x00007080


	//   ....[64]....
        /*0390*/ 	.word	0x000070c0


	//   ....[65]....
        /*0394*/ 	.word	0x000071d0


	//   ....[66]....
        /*0398*/ 	.word	0x000072c0


	//   ....[67]....
        /*039c*/ 	.word	0x000073b0


	//   ....[68]....
        /*03a0*/ 	.word	0x00007450


	//   ....[69]....
        /*03a4*/ 	.word	0x00007490


	//   ....[70]....
        /*03a8*/ 	.word	0x000074d0


	//   ....[71]....
        /*03ac*/ 	.word	0x00007510


	//   ....[72]....
        /*03b0*/ 	.word	0x000075b0


	//   ....[73]....
        /*03b4*/ 	.word	0x000075d0


	//   ....[74]....
        /*03b8*/ 	.word	0x00007630


	//   ....[75]....
        /*03bc*/ 	.word	0x00007660


	//   ....[76]....
        /*03c0*/ 	.word	0x000076a0


	//   ....[77]....
        /*03c4*/ 	.word	0x000076d0


	//   ....[78]....
        /*03c8*/ 	.word	0x000076e0


	//   ....[79]....
        /*03cc*/ 	.word	0x00007750


	//   ....[80]....
        /*03d0*/ 	.word	0x00007790


	//   ....[81]....
        /*03d4*/ 	.word	0x000077d0


	//   ....[82]....
        /*03d8*/ 	.word	0x00007800


	//   ....[83]....
        /*03dc*/ 	.word	0x00007850


	//   ....[84]....
        /*03e0*/ 	.word	0x000078e0


	//   ....[85]....
        /*03e4*/ 	.word	0x00007920


	//   ....[86]....
        /*03e8*/ 	.word	0x00007a00


	//   ....[87]....
        /*03ec*/ 	.word	0x00007a10


	//   ....[88]....
        /*03f0*/ 	.word	0x00007b70


	//   ....[89]....
        /*03f4*/ 	.word	0x00007bd0


	//----- nvinfo : EIATTR_EXIT_INSTR_OFFSETS
	.align		4
.L_48:
        /*03f8*/ 	.byte	0x04, 0x1c
        /*03fa*/ 	.short	(.L_50 - .L_49)


	//   ....[0]....
.L_49:
        /*03fc*/ 	.word	0x00008fe0


	//----- nvinfo : EIATTR_REQNTID
	.align		4
.L_50:
        /*0400*/ 	.byte	0x04, 0x10
        /*0402*/ 	.short	(.L_52 - .L_51)
.L_51:
        /*0404*/ 	.word	0x00000080
        /*0408*/ 	.word	0x00000001
        /*040c*/ 	.word	0x00000001
.L_52:


//--------------------- .nv.callgraph             --------------------------
	.section	.nv.callgraph,"",@"SHT_CUDA_CALLGRAPH"
	.align	4
	.sectionentsize	8
	.align		4
        /*0000*/ 	.word	0x00000000
	.align		4
        /*0004*/ 	.word	0xffffffff
	.align		4
        /*0008*/ 	.word	0x00000000
	.align		4
        /*000c*/ 	.word	0xfffffffe
	.align		4
        /*0010*/ 	.word	0x00000000
	.align		4
        /*0014*/ 	.word	0xfffffffd
	.align		4
        /*0018*/ 	.word	0x00000000
	.align		4
        /*001c*/ 	.word	0xfffffffc


//--------------------- .nv.rel.action            --------------------------
	.section	.nv.rel.action,"",@"SHT_CUDA_RELOCINFO"
	.align	8
	.sectionentsize	8
        /*0000*/ 	.byte	0x73, 0x00, 0x00, 0x00, 0x00, 0x00, 0x00, 0x00, 0x00, 0x00, 0x00, 0x11, 0x25, 0x00, 0x05, 0x36


//--------------------- .nv.constant4             --------------------------
	.section	.nv.constant4,"a",@progbits
	.align	8
	.align		8
.nv.constant4:
        /*0000*/ 	.dword	_$_str


//--------------------- .nv.constant0.triton_red_fused__to_copy_add_amax_amin_clamp_mul_native_layer_norm_reciprocal_10 --------------------------
	.section	.nv.constant0.triton_red_fused__to_copy_add_amax_amin_clamp_mul_native_layer_norm_reciprocal_10,"a",@progbits
	.sectionflags	@""
	.align	4
.nv.constant0.triton_red_fused__to_copy_add_amax_amin_clamp_mul_native_layer_norm_reciprocal_10:
	.zero		472


//--------------------- .text.triton_red_fused__to_copy_add_amax_amin_clamp_mul_native_layer_norm_reciprocal_10 --------------------------
	.section	.text.triton_red_fused__to_copy_add_amax_amin_clamp_mul_native_layer_norm_reciprocal_10,"ax",@progbits
	.sectionflags	@"SHF_BARRIERS=1"
	.sectioninfo	@"SHI_REGISTERS=156"
	.align	128
        .global         triton_red_fused__to_copy_add_amax_amin_clamp_mul_native_layer_norm_reciprocal_10
        .type           triton_red_fused__to_copy_add_amax_amin_clamp_mul_native_layer_norm_reciprocal_10,@function
        .size           triton_red_fused__to_copy_add_amax_amin_clamp_mul_native_layer_norm_reciprocal_10,(.L_x_7 - triton_red_fused__to_copy_add_amax_amin_clamp_mul_native_layer_norm_reciprocal_10)
        .other          triton_red_fused__to_copy_add_amax_amin_clamp_mul_native_layer_norm_reciprocal_10,@"STO_CUDA_ENTRY STV_DEFAULT"
triton_red_fused__to_copy_add_amax_amin_clamp_mul_native_layer_norm_reciprocal_10:
.text.triton_red_fused__to_copy_add_amax_amin_clamp_mul_native_layer_norm_reciprocal_10:
[----:B------:R-:W-:Y:S02]  /*0000*/  IMAD.MOV.U32 R1, RZ, RZ, c[0x0][0x28] ;  /* 0x00000a00ff017624 */ /* 0x000fe400078e00ff */
[----:B------:R-:W0:Y:S01]  /*0010*/  S2R R0, SR_TID.X ;  /* 0x0000000000007919 */ /* 0x000e220000002100 */
[----:B------:R-:W-:Y:S01]  /*0020*/  IMAD.MOV.U32 R5, RZ, RZ, 0x2 ;  /* 0x00000002ff057424 */ /* 0x000fe200078e00ff */
[----:B------:R-:W-:Y:S01]  /*0030*/  PRMT R9, RZ, 0x7610, R9 ;  /* 0x00007610ff097816 */ /* 0x000fe20000000009 */
[----:B------:R-:W-:Y:S01]  /*0040*/  ULDC.64 UR4, c[0x0][0x118] ;  /* 0x0000460000047ab9 */ /* 0x000fe20000000a00 */
[----:B------:R-:W1:Y:S01]  /*0050*/  S2R R12, SR_CTAID.X ;  /* 0x00000000000c7919 */ /* 0x000e620000002500 */
[----:B0-----:R-:W-:Y:S01]  /*0060*/  SHF.R.U32.HI R8, RZ, 0x5, R0 ;  /* 0x00000005ff087819 */ /* 0x001fe20000011600 */
[----:B-1----:R-:W-:-:S03]  /*0070*/  IMAD.SHL.U32 R41, R12, 0x4, RZ ;  /* 0x000000040c297824 */ /* 0x002fc600078e00ff */
[----:B------:R-:W-:-:S04]  /*0080*/  SGXT.U32 R8, R8, 0x2 ;  /* 0x000000020808781a */ /* 0x000fc80000000000 */
[----:B------:R-:W-:-:S04]  /*0090*/  LOP3.LUT R4, R8, R41, RZ, 0xfc, !PT ;  /* 0x0000002908047212 */ /* 0x000fc800078efcff */
[C---:B------:R-:W-:Y:S01]  /*00a0*/  ISETP.GE.AND P0, PT, R4.reuse, 0xe10, PT ;  /* 0x00000e100400780c */ /* 0x040fe20003f06270 */
[----:B------:R-:W-:Y:S01]  /*00b0*/  IMAD.WIDE R2, R4, R5, c[0x0][0x180] ;  /* 0x0000600004027625 */ /* 0x000fe200078e0205 */
[----:B------:R-:W-:-:S11]  /*00c0*/  PRMT R10, RZ, 0x7610, R10 ;  /* 0x00007610ff0a7816 */ /* 0x000fd6000000000a */
[----:B------:R0:W2:Y:S01]  /*00d0*/  @!P0 LDG.E.EL.U16 R9, [R2.64] ;  /* 0x0000000402098981 */ /* 0x0000a2000c2e1500 */
[----:B------:R-:W-:-:S05]  /*00e0*/  IMAD.WIDE R4, R4, R5, c[0x0][0x188] ;  /* 0x0000620004047625 */ /* 0x000fca00078e0205 */
[----:B------:R1:W3:Y:S01]  /*00f0*/  @!P0 LDG.E.EL.U16 R10, [R4.64] ;  /* 0x00000004040a8981 */ /* 0x0002e2000c2e1500 */
[C---:B------:R-:W-:Y:S01]  /*0100*/  LOP3.LUT R11, R0.reuse, 0x7f, RZ, 0xc0, !PT ;  /* 0x0000007f000b7812 */ /* 0x040fe200078ec0ff */
[----:B------:R-:W-:Y:S01]  /*0110*/  IMAD.MOV.U32 R48, RZ, RZ, 0x8 ;  /* 0x00000008ff307424 */ /* 0x000fe200078e00ff */
[----:B------:R-:W-:Y:S01]  /*0120*/  CS2R R84, SRZ ;  /* 0x0000000000547805 */ /* 0x000fe2000001ff00 */
[----:B0-----:R-:W-:Y:S01]  /*0130*/  IMAD.MOV.U32 R2, RZ, RZ, 0x10 ;  /* 0x00000010ff027424 */ /* 0x001fe200078e00ff */
[----:B------:R-:W-:Y:S01]  /*0140*/  CS2R R56, SRZ ;  /* 0x0000000000387805 */ /* 0x000fe2000001ff00 */
[CC--:B------:R-:W-:Y:S01]  /*0150*/  IMAD.WIDE.U32 R6, R11.reuse, R48.reuse, c[0x0][0x170] ;  /* 0x00005c000b067625 */ /* 0x0c0fe200078e0030 */
[----:B------:R-:W-:Y:S01]  /*0160*/  CS2R R58, SRZ ;  /* 0x00000000003a7805 */ /* 0x000fe2000001ff00 */
[----:B------:R-:W-:Y:S01]  /*0170*/  CS2R R60, SRZ ;  /* 0x00000000003c7805 */ /* 0x000fe2000001ff00 */
[----:B------:R-:W-:Y:S01]  /*0180*/  CS2R R106, SRZ ;  /* 0x00000000006a7805 */ /* 0x000fe2000001ff00 */
[----:B-1----:R-:W-:Y:S01]  /*0190*/  SHF.R.U32.HI R4, RZ, 0x6, R0 ;  /* 0x00000006ff047819 */ /* 0x002fe20000011600 */
[----:B------:R-:W-:Y:S01]  /*01a0*/  IMAD.SHL.U32 R5, R0, 0x10, RZ ;  /* 0x0000001000057824 */ /* 0x000fe200078e00ff */
[----:B------:R-:W-:Y:S01]  /*01b0*/  IADD3 R54, P1, R6, 0x3000, RZ ;  /* 0x0000300006367810 */ /* 0x000fe20007f3e0ff */
[-C--:B------:R-:W-:Y:S01]  /*01c0*/  IMAD.WIDE.U32 R44, R11, R48.reuse, c[0x0][0x198] ;  /* 0x000066000b2c7625 */ /* 0x080fe200078e0030 */
[----:B------:R-:W-:Y:S01]  /*01d0*/  SGXT.U32 R4, R4, 0x1 ;  /* 0x000000010404781a */ /* 0x000fe20000000000 */
[----:B------:R-:W-:Y:S01]  /*01e0*/  CS2R R62, SRZ ;  /* 0x00000000003e7805 */ /* 0x000fe2000001ff00 */
[C---:B------:R-:W-:Y:S01]  /*01f0*/  LOP3.LUT R47, R5.reuse, 0x1f0, RZ, 0xc0, !PT ;  /* 0x000001f0052f7812 */ /* 0x040fe200078ec0ff */
[----:B------:R-:W-:Y:S01]  /*0200*/  IMAD.X R55, RZ, RZ, R7, P1 ;  /* 0x000000ffff377224 */ /* 0x000fe200008e0607 */
[----:B------:R-:W-:Y:S01]  /*0210*/  LOP3.LUT R5, R5, 0x7f0, RZ, 0xc0, !PT ;  /* 0x000007f005057812 */ /* 0x000fe200078ec0ff */
[----:B------:R-:W-:Y:S01]  /*0220*/  IMAD R7, R12, 0x3000, RZ ;  /* 0x000030000c077824 */ /* 0x000fe200078e02ff */
[----:B------:R-:W-:Y:S01]  /*0230*/  CS2R R66, SRZ ;  /* 0x0000000000427805 */ /* 0x000fe2000001ff00 */
[----:B------:R-:W-:Y:S01]  /*0240*/  IMAD.WIDE.U32 R48, R11, R48, c[0x0][0x190] ;  /* 0x000064000b307625 */ /* 0x000fe200078e0030 */
[----:B------:R-:W-:Y:S01]  /*0250*/  CS2R R100, SRZ ;  /* 0x0000000000647805 */ /* 0x000fe2000001ff00 */
[----:B------:R-:W-:Y:S01]  /*0260*/  CS2R R70, SRZ ;  /* 0x0000000000467805 */ /* 0x000fe2000001ff00 */
[----:B------:R-:W-:Y:S01]  /*0270*/  CS2R R72, SRZ ;  /* 0x0000000000487805 */ /* 0x000fe2000001ff00 */
[----:B------:R-:W-:Y:S01]  /*0280*/  IMAD R6, R8, 0xc00, R7 ;  /* 0x00000c0008067824 */ /* 0x000fe200078e0207 */
[----:B------:R-:W-:Y:S01]  /*0290*/  CS2R R74, SRZ ;  /* 0x00000000004a7805 */ /* 0x000fe2000001ff00 */
[C---:B------:R-:W-:Y:S01]  /*02a0*/  IMAD.SHL.U32 R53, R0.reuse, 0x8, RZ ;  /* 0x0000000800357824 */ /* 0x040fe200078e00ff */
[----:B------:R-:W-:Y:S01]  /*02b0*/  CS2R R76, SRZ ;  /* 0x00000000004c7805 */ /* 0x000fe2000001ff00 */
[----:B------:R-:W-:Y:S01]  /*02c0*/  IMAD.IADD R47, R47, 0x1, R6 ;  /* 0x000000012f2f7824 */ /* 0x000fe200078e0206 */
[----:B------:R-:W-:Y:S01]  /*02d0*/  CS2R R78, SRZ ;  /* 0x00000000004e7805 */ /* 0x000fe2000001ff00 */
[----:B------:R-:W-:Y:S01]  /*02e0*/  IMAD.SHL.U32 R102, R0, 0x4, RZ ;  /* 0x0000000400667824 */ /* 0x000fe200078e00ff */
[----:B------:R-:W-:Y:S01]  /*02f0*/  CS2R R80, SRZ ;  /* 0x0000000000507805 */ /* 0x000fe2000001ff00 */
[----:B------:R-:W-:Y:S01]  /*0300*/  IMAD.MOV.U32 R69, RZ, RZ, R45 ;  /* 0x000000ffff457224 */ /* 0x000fe200078e002d */
[----:B------:R-:W-:Y:S01]  /*0310*/  CS2R R82, SRZ ;  /* 0x0000000000527805 */ /* 0x000fe2000001ff00 */
[----:B------:R-:W-:Y:S01]  /*0320*/  IMAD.MOV.U32 R45, RZ, RZ, R49 ;  /* 0x000000ffff2d7224 */ /* 0x000fe200078e0031 */
[----:B------:R-:W-:Y:S01]  /*0330*/  CS2R R86, SRZ ;  /* 0x0000000000567805 */ /* 0x000fe2000001ff00 */
[----:B------:R-:W-:Y:S01]  /*0340*/  IMAD.MOV.U32 R104, RZ, RZ, -0x200 ;  /* 0xfffffe00ff687424 */ /* 0x000fe200078e00ff */
[----:B------:R-:W-:Y:S01]  /*0350*/  CS2R R88, SRZ ;  /* 0x0000000000587805 */ /* 0x000fe2000001ff00 */
[----:B------:R-:W-:Y:S01]  /*0360*/  IMAD.MOV.U32 R46, RZ, RZ, -0x1 ;  /* 0xffffffffff2e7424 */ /* 0x000fe200078e00ff */
[----:B------:R-:W-:Y:S01]  /*0370*/  CS2R R92, SRZ ;  /* 0x00000000005c7805 */ /* 0x000fe2000001ff00 */
[----:B------:R-:W-:Y:S01]  /*0380*/  IMAD.MOV.U32 R40, RZ, RZ, RZ ;  /* 0x000000ffff287224 */ /* 0x000fe200078e00ff */
[----:B------:R-:W-:Y:S01]  /*0390*/  CS2R R94, SRZ ;  /* 0x00000000005e7805 */ /* 0x000fe2000001ff00 */
[----:B------:R-:W-:Y:S01]  /*03a0*/  IMAD.MOV.U32 R42, RZ, RZ, RZ ;  /* 0x000000ffff2a7224 */ /* 0x000fe200078e00ff */
[----:B------:R-:W-:Y:S01]  /*03b0*/  CS2R R96, SRZ ;  /* 0x0000000000607805 */ /* 0x000fe2000001ff00 */
[----:B------:R-:W-:Y:S01]  /*03c0*/  IMAD.MOV.U32 R65, RZ, RZ, RZ ;  /* 0x000000ffff417224 */ /* 0x000fe200078e00ff */
[----:B------:R-:W-:Y:S01]  /*03d0*/  CS2R R98, SRZ ;  /* 0x0000000000627805 */ /* 0x000fe2000001ff00 */
[----:B------:R-:W-:Y:S01]  /*03e0*/  IMAD.MOV.U32 R68, RZ, RZ, RZ ;  /* 0x000000ffff447224 */ /* 0x000fe200078e00ff */
[----:B------:R-:W-:Y:S01]  /*03f0*/  LOP3.LUT R102, R102, 0x1fc, RZ, 0xc0, !PT ;  /* 0x000001fc66667812 */ /* 0x000fe200078ec0ff */
[----:B------:R-:W-:Y:S01]  /*0400*/  IMAD.MOV.U32 R90, RZ, RZ, RZ ;  /* 0x000000ffff5a7224 */ /* 0x000fe200078e00ff */
[C---:B------:R-:W-:Y:S01]  /*0410*/  LOP3.LUT R108, R4.reuse, R41, RZ, 0xfc, !PT ;  /* 0x00000029046c7212 */ /* 0x040fe200078efcff */
[----:B------:R-:W-:Y:S01]  /*0420*/  IMAD.MOV.U32 R105, RZ, RZ, RZ ;  /* 0x000000ffff697224 */ /* 0x000fe200078e00ff */
[----:B------:R-:W-:Y:S01]  /*0430*/  LOP3.LUT R103, R4, 0x2, R41, 0xfe, !PT ;  /* 0x0000000204677812 */ /* 0x000fe200078efe29 */
[----:B--2---:R-:W-:-:S05]  /*0440*/  IMAD.U32 R3, R9, 0x10000, RZ ;  /* 0x0001000009037824 */ /* 0x004fca00078e00ff */
[----:B------:R-:W-:Y:S01]  /*0450*/  FSETP.GE.AND P1, PT, R3, RZ, PT ;  /* 0x000000ff0300720b */ /* 0x000fe20003f26000 */
[----:B------:R-:W-:-:S03]  /*0460*/  IMAD.WIDE.U32 R2, R11, R2, c[0x0][0x168] ;  /* 0x00005a000b027625 */ /* 0x000fc600078e0002 */
[----:B------:R-:W-:Y:S02]  /*0470*/  SEL R9, R9, RZ, !P1 ;  /* 0x000000ff09097207 */ /* 0x000fe40004800000 */
[----:B------:R-:W-:Y:S01]  /*0480*/  IADD3 R64, P1, R2, 0x6000, RZ ;  /* 0x0000600002407810 */ /* 0x000fe20007f3e0ff */
[----:B------:R-:W-:Y:S02]  /*0490*/  IMAD R2, R4, 0xc00, RZ ;  /* 0x00000c0004027824 */ /* 0x000fe400078e02ff */
[----:B------:R-:W-:Y:S02]  /*04a0*/  IMAD.U32 R9, R9, 0x10000, RZ ;  /* 0x0001000009097824 */ /* 0x000fe400078e00ff */
[----:B------:R-:W-:Y:S01]  /*04b0*/  IMAD.X R43, RZ, RZ, R3, P1 ;  /* 0x000000ffff2b7224 */ /* 0x000fe200008e0603 */
[----:B------:R-:W-:Y:S01]  /*04c0*/  LOP3.LUT R8, R7, R2, RZ, 0xfc, !PT ;  /* 0x0000000207087212 */ /* 0x000fe200078efcff */
[----:B---3--:R-:W-:Y:S01]  /*04d0*/  IMAD.U32 R3, R10, 0x10000, RZ ;  /* 0x000100000a037824 */ /* 0x008fe200078e00ff */
[----:B------:R-:W-:Y:S01]  /*04e0*/  FADD R9, RZ, -R9 ;  /* 0x80000009ff097221 */ /* 0x000fe20000000000 */
[----:B------:R-:W-:-:S02]  /*04f0*/  SHF.R.U32.HI R2, RZ, 0x1, R0 ;  /* 0x00000001ff027819 */ /* 0x000fc40000011600 */
[----:B------:R-:W-:Y:S02]  /*0500*/  LOP3.LUT R53, R8, 0x1f8, R53, 0xf8, !PT ;  /* 0x000001f808357812 */ /* 0x000fe400078ef835 */
[----:B------:R-:W-:Y:S02]  /*0510*/  FSETP.GTU.AND P1, PT, R3, RZ, PT ;  /* 0x000000ff0300720b */ /* 0x000fe40003f2c000 */
[----:B------:R-:W-:Y:S02]  /*0520*/  FSETP.NAN.AND P2, PT, R9, R9, PT ;  /* 0x000000090900720b */ /* 0x000fe40003f48000 */
[----:B------:R-:W-:Y:S02]  /*0530*/  SEL R10, R10, RZ, P1 ;  /* 0x000000ff0a0a7207 */ /* 0x000fe40000800000 */
[----:B------:R-:W-:Y:S02]  /*0540*/  SHF.R.U32.HI R3, RZ, 0x2, R0 ;  /* 0x00000002ff037819 */ /* 0x000fe40000011600 */
[----:B------:R-:W-:Y:S01]  /*0550*/  LOP3.LUT R2, R2, 0x30, RZ, 0xc0, !PT ;  /* 0x0000003002027812 */ /* 0x000fe200078ec0ff */
[----:B------:R-:W-:Y:S01]  /*0560*/  IMAD.U32 R10, R10, 0x10000, RZ ;  /* 0x000100000a0a7824 */ /* 0x000fe200078e00ff */
[----:B------:R-:W-:Y:S01]  /*0570*/  LOP3.LUT R6, R3, 0x10, RZ, 0xc0, !PT ;  /* 0x0000001003067812 */ /* 0x000fe200078ec0ff */
[----:B------:R-:W-:-:S02]  /*0580*/  IMAD.SHL.U32 R3, R5, 0x4, RZ ;  /* 0x0000000405037824 */ /* 0x000fc400078e00ff */
[----:B------:R-:W-:Y:S01]  /*0590*/  IMAD R50, R5, 0x2, R2 ;  /* 0x0000000205327824 */ /* 0x000fe200078e0202 */
[-C--:B------:R-:W-:Y:S01]  /*05a0*/  FSETP.GT.AND P1, PT, R9, R10.reuse, PT ;  /* 0x0000000a0900720b */ /* 0x080fe20003f24000 */
[----:B------:R-:W-:Y:S01]  /*05b0*/  IMAD.IADD R49, R5, 0x1, R6 ;  /* 0x0000000105317824 */ /* 0x000fe200078e0206 */
[C---:B------:R-:W-:Y:S01]  /*05c0*/  LOP3.LUT R51, R2.reuse, R3, RZ, 0xfc, !PT ;  /* 0x0000000302337212 */ /* 0x040fe200078efcff */
[----:B------:R-:W-:Y:S01]  /*05d0*/  IMAD.IADD R52, R2, 0x1, R3 ;  /* 0x0000000102347824 */ /* 0x000fe200078e0203 */
[----:B------:R-:W-:Y:S02]  /*05e0*/  @!P2 FSEL R9, R9, R10, P1 ;  /* 0x0000000a0909a208 */ /* 0x000fe40000800000 */
[----:B------:R-:W-:-:S03]  /*05f0*/  ISETP.GE.AND P1, PT, R41, 0xe10, PT ;  /* 0x00000e102900780c */ /* 0x000fc60003f26270 */
[----:B------:R-:W-:-:S05]  /*0600*/  FMUL R91, R9, 0.0078740157186985015869 ;  /* 0x3c010204095b7820 */ /* 0x000fca0000400000 */
[C---:B------:R-:W-:Y:S02]  /*0610*/  FSETP.GT.AND P2, PT, R91.reuse, 9.9999997473787516356e-06, PT ;  /* 0x3727c5ac5b00780b */ /* 0x040fe40003f44000 */
[----:B------:R-:W-:-:S11]  /*0620*/  FSETP.NAN.AND P3, PT, R91, R91, PT ;  /* 0x0000005b5b00720b */ /* 0x000fd60003f68000 */
[----:B------:R-:W-:Y:S02]  /*0630*/  @!P2 FSEL R91, R91, 9.9999997473787516356e-06, P3 ;  /* 0x3727c5ac5b5ba808 */ /* 0x000fe40001800000 */
.L_x_2:
[----:B------:R-:W-:Y:S01]  /*0640*/  IMAD.IADD R24, R47, 0x1, R104 ;  /* 0x000000012f187824 */ /* 0x000fe200078e0268 */
[----:B0-----:R-:W-:Y:S01]  /*0650*/  CS2R R4, SRZ ;  /* 0x0000000000047805 */ /* 0x001fe2000001ff00 */
[----:B------:R-:W-:Y:S01]  /*0660*/  IMAD.MOV.U32 R15, RZ, RZ, 0x2 ;  /* 0x00000002ff0f7424 */ /* 0x000fe200078e00ff */
[----:B------:R-:W-:Y:S01]  /*0670*/  CS2R R6, SRZ ;  /* 0x0000000000067805 */ /* 0x000fe2000001ff00 */
[----:B------:R-:W-:Y:S01]  /*0680*/  CS2R R20, SRZ ;  /* 0x0000000000147805 */ /* 0x000fe2000001ff00 */
[C---:B------:R-:W-:Y:S01]  /*0690*/  IADD3 R26, R24.reuse, 0x200, RZ ;  /* 0x00000200181a7810 */ /* 0x040fe20007ffe0ff */
[----:B------:R-:W-:Y:S01]  /*06a0*/  CS2R R22, SRZ ;  /* 0x0000000000167805 */ /* 0x000fe2000001ff00 */
[----:B------:R-:W-:Y:S01]  /*06b0*/  IADD3 R28, R24, 0x208, RZ ;  /* 0x00000208181c7810 */ /* 0x000fe20007ffe0ff */
[----:B------:R-:W-:Y:S02]  /*06c0*/  ULDC.64 UR4, c[0x0][0x118] ;  /* 0x0000460000047ab9 */ /* 0x000fe40000000a00 */
[----:B------:R-:W-:-:S04]  /*06d0*/  IMAD.WIDE R2, R26, R15, c[0x0][0x160] ;  /* 0x000058001a027625 */ /* 0x000fc800078e020f */
[----:B------:R-:W-:Y:S01]  /*06e0*/  IMAD.WIDE R14, R28, R15, c[0x0][0x160] ;  /* 0x000058001c0e7625 */ /* 0x000fe200078e020f */
[----:B------:R0:W2:Y:S04]  /*06f0*/  @!P0 LDG.E.EF.128 R4, [R2.64] ;  /* 0x0000000402048981 */ /* 0x0000a8000c0e1d00 */
[----:B------:R1:W3:Y:S01]  /*0700*/  @!P0 LDG.E.EF.128 R20, [R14.64] ;  /* 0x000000040e148981 */ /* 0x0002e2000c0e1d00 */
[----:B------:R-:W-:Y:S01]  /*0710*/  IMAD.MOV.U32 R25, RZ, RZ, 0x4 ;  /* 0x00000004ff197424 */ /* 0x000fe200078e00ff */
[----:B------:R-:W-:Y:S01]  /*0720*/  CS2R R8, SRZ ;  /* 0x0000000000087805 */ /* 0x000fe2000001ff00 */
[----:B------:R-:W-:Y:S01]  /*0730*/  CS2R R10, SRZ ;  /* 0x00000000000a7805 */ /* 0x000fe2000001ff00 */
[----:B------:R-:W-:Y:S01]  /*0740*/  BAR.SYNC.DEFER_BLOCKING 0x0 ;  /* 0x0000000000007b1d */ /* 0x000fe20000010000 */
[----:B------:R-:W-:Y:S01]  /*0750*/  CS2R R12, SRZ ;  /* 0x00000000000c7805 */ /* 0x000fe2000001ff00 */
[-C--:B0-----:R-:W-:Y:S01]  /*0760*/  IMAD.WIDE R2, R26, R25.reuse, c[0x0][0x178] ;  /* 0x00005e001a027625 */ /* 0x081fe200078e0219 */
[----:B------:R-:W-:Y:S01]  /*0770*/  CS2R R16, SRZ ;  /* 0x0000000000107805 */ /* 0x000fe2000001ff00 */
[----:B------:R-:W-:Y:S01]  /*0780*/  CS2R R18, SRZ ;  /* 0x0000000000127805 */ /* 0x000fe2000001ff00 */
[----:B-1----:R-:W-:Y:S01]  /*0790*/  CS2R R14, SRZ ;  /* 0x00000000000e7805 */ /* 0x002fe2000001ff00 */
[----:B--2---:R0:W-:Y:S04]  /*07a0*/  STS.128 [R50], R4 ;  /* 0x0000000432007388 */ /* 0x0041e80000000c00 */
[----:B---3--:R1:W-:Y:S04]  /*07b0*/  STS.128 [R50+0x10], R20 ;  /* 0x0000101432007388 */ /* 0x0083e80000000c00 */
[----:B------:R-:W-:Y:S01]  /*07c0*/  BAR.SYNC.DEFER_BLOCKING 0x0 ;  /* 0x0000000000007b1d */ /* 0x000fe20000010000 */
[----:B0-----:R-:W-:Y:S01]  /*07d0*/  IADD3 R4, R24, 0x204, RZ ;  /* 0x0000020418047810 */ /* 0x001fe20007ffe0ff */
[----:B------:R-:W-:Y:S01]  /*07e0*/  IMAD.WIDE R6, R28, R25, c[0x0][0x178] ;  /* 0x00005e001c067625 */ /* 0x000fe200078e0219 */
[----:B------:R-:W-:Y:S01]  /*07f0*/  IADD3 R24, R24, 0x20c, RZ ;  /* 0x0000020c18187810 */ /* 0x000fe20007ffe0ff */
[----:B-1----:R-:W-:-:S02]  /*0800*/  CS2R R20, SRZ ;  /* 0x0000000000147805 */ /* 0x002fc4000001ff00 */
[----:B------:R-:W-:Y:S01]  /*0810*/  IMAD.WIDE R4, R4, R25, c[0x0][0x178] ;  /* 0x00005e0004047625 */ /* 0x000fe200078e0219 */
[----:B------:R-:W-:-:S03]  /*0820*/  CS2R R22, SRZ ;  /* 0x0000000000167805 */ /* 0x000fc6000001ff00 */
[----:B------:R-:W-:Y:S01]  /*0830*/  IMAD.WIDE R24, R24, R25, c[0x0][0x178] ;  /* 0x00005e0018187625 */ /* 0x000fe200078e0219 */
[----:B------:R0:W2:Y:S04]  /*0840*/  @!P0 LDG.E.EF.128 R8, [R2.64] ;  /* 0x0000000402088981 */ /* 0x0000a8000c0e1d00 */
[----:B------:R1:W3:Y:S04]  /*0850*/  @!P0 LDG.E.EF.128 R12, [R4.64] ;  /* 0x00000004040c8981 */ /* 0x0002e8000c0e1d00 */
[----:B------:R4:W5:Y:S04]  /*0860*/  @!P0 LDG.E.EF.128 R16, [R6.64] ;  /* 0x0000000406108981 */ /* 0x000968000c0e1d00 */
[----:B------:R4:W5:Y:S01]  /*0870*/  @!P0 LDG.E.EF.128 R20, [R24.64] ;  /* 0x0000000418148981 */ /* 0x000962000c0e1d00 */
[----:B0-----:R-:W-:-:S03]  /*0880*/  IMAD.MOV.U32 R2, RZ, RZ, R48 ;  /* 0x000000ffff027224 */ /* 0x001fc600078e0030 */
[----:B------:R-:W5:Y:S01]  /*0890*/  LDG.E.EL.64 R30, [R54.64] ;  /* 0x00000004361e7981 */ /* 0x000f62000c2e1b00 */
[----:B------:R-:W-:Y:S02]  /*08a0*/  IMAD.MOV.U32 R3, RZ, RZ, R45 ;  /* 0x000000ffff037224 */ /* 0x000fe400078e002d */
[----:B-1----:R-:W-:Y:S02]  /*08b0*/  IMAD.MOV.U32 R4, RZ, RZ, R64 ;  /* 0x000000ffff047224 */ /* 0x002fe400078e0040 */
[----:B------:R-:W-:Y:S02]  /*08c0*/  IMAD.MOV.U32 R5, RZ, RZ, R43 ;  /* 0x000000ffff057224 */ /* 0x000fe400078e002b */
[----:B----4-:R-:W-:Y:S01]  /*08d0*/  IMAD.MOV.U32 R24, RZ, RZ, R44 ;  /* 0x000000ffff187224 */ /* 0x010fe200078e002c */
[----:B------:R-:W4:Y:S01]  /*08e0*/  LDG.E.EL.64 R2, [R2.64] ;  /* 0x0000000402027981 */ /* 0x000f22000c2e1b00 */
[----:B------:R-:W-:-:S03]  /*08f0*/  IMAD.MOV.U32 R25, RZ, RZ, R69 ;  /* 0x000000ffff197224 */ /* 0x000fc600078e0045 */
[----:B------:R-:W4:Y:S04]  /*0900*/  LDG.E.EL.128 R4, [R4.64] ;  /* 0x0000000404047981 */ /* 0x000f28000c2e1d00 */
[----:B------:R0:W4:Y:S02]  /*0910*/  LDG.E.EL.64 R28, [R24.64] ;  /* 0x00000004181c7981 */ /* 0x000124000c2e1b00 */
[----:B0-----:R-:W-:-:S05]  /*0920*/  IMAD.SHL.U32 R25, R102, 0x2, RZ ;  /* 0x0000000266197824 */ /* 0x001fca00078e00ff */
[----:B------:R-:W0:Y:S04]  /*0930*/  LDS.64 R38, [R25] ;  /* 0x0000000019267984 */ /* 0x000e280000000a00 */
[----:B------:R-:W-:Y:S04]  /*0940*/  LDS.64 R32, [R25+0x410] ;  /* 0x0004100019207984 */ /* 0x000fe80000000a00 */
[----:B------:R-:W-:Y:S04]  /*0950*/  LDS.64 R34, [R25+0x820] ;  /* 0x0008200019227984 */ /* 0x000fe80000000a00 */
[----:B------:R-:W-:Y:S01]  /*0960*/  LDS.64 R36, [R25+0xc30] ;  /* 0x000c300019247984 */ /* 0x000fe20000000a00 */
[----:B------:R-:W-:-:S04]  /*0970*/  ISETP.NE.U32.AND P2, PT, R104, -0x200, PT ;  /* 0xfffffe006800780c */ /* 0x000fc80003f45070 */
[----:B------:R-:W-:Y:S01]  /*0980*/  ISETP.NE.AND.EX P2, PT, R46, -0x1, PT, P2 ;  /* 0xffffffff2e00780c */ /* 0x000fe20003f45320 */
[----:B------:R-:W-:Y:S01]  /*0990*/  CS2R R126, SRZ ;  /* 0x00000000007e7805 */ /* 0x000fe2000001ff00 */
[----:B------:R-:W-:Y:S01]  /*09a0*/  IMAD.MOV.U32 R128, RZ, RZ, RZ ;  /* 0x000000ffff807224 */ /* 0x000fe200078e00ff */
[----:B------:R-:W-:Y:S01]  /*09b0*/  CS2R R124, SRZ ;  /* 0x00000000007c7805 */ /* 0x000fe2000001ff00 */
[----:B------:R-:W-:Y:S01]  /*09c0*/  IMAD.MOV.U32 R117, RZ, RZ, RZ ;  /* 0x000000ffff757224 */ /* 0x000fe200078e00ff */
[----:B------:R-:W-:Y:S01]  /*09d0*/  BAR.SYNC.DEFER_BLOCKING 0x0 ;  /* 0x0000000000007b1d */ /* 0x000fe20000010000 */
[----:B--2---:R-:W-:Y:S01]  /*09e0*/  I2FP.F32.S32 R26, R9 ;  /* 0x00000009001a7245 */ /* 0x004fe20000201400 */
[----:B------:R-:W-:Y:S01]  /*09f0*/  IMAD.SHL.U32 R9, R0, 0x10, RZ ;  /* 0x0000001000097824 */ /* 0x000fe200078e00ff */
[----:B------:R-:W-:Y:S02]  /*0a00*/  I2FP.F32.S32 R8, R8 ;  /* 0x0000000800087245 */ /* 0x000fe40000201400 */
[----:B------:R-:W-:-:S02]  /*0a10*/  I2FP.F32.S32 R10, R10 ;  /* 0x0000000a000a7245 */ /* 0x000fc40000201400 */
[----:B------:R-:W-:Y:S02]  /*0a20*/  LOP3.LUT R9, R9, 0x7f0, RZ, 0xc0, !PT ;  /* 0x000007f009097812 */ /* 0x000fe400078ec0ff */
[----:B------:R-:W-:Y:S02]  /*0a30*/  I2FP.F32.S32 R110, R11 ;  /* 0x0000000b006e7245 */ /* 0x000fe40000201400 */
[----:B---3--:R-:W-:Y:S02]  /*0a40*/  I2FP.F32.S32 R12, R12 ;  /* 0x0000000c000c7245 */ /* 0x008fe40000201400 */
[----:B------:R-:W-:Y:S02]  /*0a50*/  I2FP.F32.S32 R112, R13 ;  /* 0x0000000d00707245 */ /* 0x000fe40000201400 */
[----:B------:R-:W-:Y:S02]  /*0a60*/  I2FP.F32.S32 R14, R14 ;  /* 0x0000000e000e7245 */ /* 0x000fe40000201400 */
[----:B------:R-:W-:-:S02]  /*0a70*/  I2FP.F32.S32 R114, R15 ;  /* 0x0000000f00727245 */ /* 0x000fc40000201400 */
[----:B-----5:R-:W-:Y:S02]  /*0a80*/  I2FP.F32.S32 R16, R16 ;  /* 0x0000001000107245 */ /* 0x020fe40000201400 */
[----:B------:R-:W-:Y:S02]  /*0a90*/  I2FP.F32.S32 R24, R17 ;  /* 0x0000001100187245 */ /* 0x000fe40000201400 */
[----:B------:R-:W-:Y:S02]  /*0aa0*/  I2FP.F32.S32 R18, R18 ;  /* 0x0000001200127245 */ /* 0x000fe40000201400 */
[----:B------:R-:W-:Y:S01]  /*0ab0*/  I2FP.F32.S32 R116, R19 ;  /* 0x0000001300747245 */ /* 0x000fe20000201400 */
[----:B------:R-:W-:Y:S01]  /*0ac0*/  IMAD R113, R9, 0x2, R50 ;  /* 0x0000000209717824 */ /* 0x000fe200078e0232 */
[----:B------:R-:W-:Y:S02]  /*0ad0*/  I2FP.F32.S32 R20, R20 ;  /* 0x0000001400147245 */ /* 0x000fe40000201400 */
[----:B------:R-:W-:-:S02]  /*0ae0*/  I2FP.F32.S32 R118, R21 ;  /* 0x0000001500767245 */ /* 0x000fc40000201400 */
[----:B------:R-:W-:Y:S02]  /*0af0*/  I2FP.F32.S32 R22, R22 ;  /* 0x0000001600167245 */ /* 0x000fe40000201400 */
[----:B------:R-:W-:Y:S01]  /*0b00*/  I2FP.F32.S32 R120, R23 ;  /* 0x0000001700787245 */ /* 0x000fe20000201400 */
[C---:B------:R-:W-:Y:S01]  /*0b10*/  FMUL R8, R91.reuse, R8 ;  /* 0x000000085b087220 */ /* 0x040fe20000400000 */
        /* <DEDUP_REMOVED lines=14> */
[----:B------:R-:W-:Y:S01]  /*0c00*/  FMUL R23, R91, R120 ;  /* 0x000000785b177220 */ /* 0x000fe20000400000 */
[----:B------:R-:W-:Y:S04]  /*0c10*/  STS.128 [R51], R8 ;  /* 0x0000000833007388 */ /* 0x000fe80000000c00 */
[----:B------:R4:W-:Y:S04]  /*0c20*/  STS.128 [R52+0x10], R12 ;  /* 0x0000100c34007388 */ /* 0x0009e80000000c00 */
[----:B------:R1:W-:Y:S04]  /*0c30*/  STS.128 [R113+0x20], R16 ;  /* 0x0000201071007388 */ /* 0x0003e80000000c00 */
[----:B------:R2:W-:Y:S01]  /*0c40*/  STS.128 [R52+0x30], R20 ;  /* 0x0000301434007388 */ /* 0x0005e20000000c00 */
[----:B------:R-:W-:-:S03]  /*0c50*/  IMAD.IADD R114, R25, 0x1, R25 ;  /* 0x0000000119727824 */ /* 0x000fc600078e0219 */
[----:B------:R-:W-:Y:S01]  /*0c60*/  BAR.SYNC.DEFER_BLOCKING 0x0 ;  /* 0x0000000000007b1d */ /* 0x000fe20000010000 */
[C---:B------:R-:W-:Y:S02]  /*0c70*/  PRMT R109, R31.reuse, 0x7632, R109 ;  /* 0x000076321f6d7816 */ /* 0x040fe4000000006d */
[C---:B------:R-:W-:Y:S01]  /*0c80*/  PRMT R110, R30.reuse, 0x7632, R110 ;  /* 0x000076321e6e7816 */ /* 0x040fe2000000006e */
[----:B------:R-:W-:Y:S02]  /*0c90*/  IMAD.U32 R111, R30, 0x10000, RZ ;  /* 0x000100001e6f7824 */ /* 0x000fe400078e00ff */
[----:B------:R-:W-:Y:S01]  /*0ca0*/  IMAD.U32 R31, R31, 0x10000, RZ ;  /* 0x000100001f1f7824 */ /* 0x000fe200078e00ff */
[----:B------:R-:W3:Y:S04]  /*0cb0*/  LDS.128 R24, [R114] ;  /* 0x0000000072187984 */ /* 0x000ee80000000c00 */
[----:B------:R-:W5:Y:S01]  /*0cc0*/  LDS.128 R8, [R114+0x810] ;  /* 0x0008100072087984 */ /* 0x000f620000000c00 */
[----:B------:R-:W-:-:S02]  /*0cd0*/  IMAD.U32 R30, R109, 0x10000, RZ ;  /* 0x000100006d1e7824 */ /* 0x000fc400078e00ff */
[----:B------:R-:W-:Y:S01]  /*0ce0*/  IMAD.U32 R110, R110, 0x10000, RZ ;  /* 0x000100006e6e7824 */ /* 0x000fe200078e00ff */
[----:B----4-:R-:W-:Y:S01]  /*0cf0*/  PRMT R12, R3, 0x7632, R12 ;  /* 0x00007632030c7816 */ /* 0x010fe2000000000c */
[----:B-1----:R-:W-:Y:S01]  /*0d00*/  FADD R19, R6, R31 ;  /* 0x0000001f06137221 */ /* 0x002fe20000000000 */
[----:B------:R-:W-:Y:S01]  /*0d10*/  PRMT R13, R2, 0x7632, R13 ;  /* 0x00007632020d7816 */ /* 0x000fe2000000000d */
[----:B------:R-:W-:Y:S01]  /*0d20*/  FADD R18, R4, R111 ;  /* 0x0000006f04127221 */ /* 0x000fe20000000000 */
[----:B------:R-:W-:Y:S01]  /*0d30*/  PRMT R14, R29, 0x7632, R14 ;  /* 0x000076321d0e7816 */ /* 0x000fe2000000000e */
[----:B--2---:R-:W-:Y:S01]  /*0d40*/  FADD R21, R7, R30 ;  /* 0x0000001e07157221 */ /* 0x004fe20000000000 */
[----:B------:R-:W-:Y:S02]  /*0d50*/  FADD R20, R5, R110 ;  /* 0x0000006e05147221 */ /* 0x000fe40000000000 */
[----:B------:R-:W1:Y:S01]  /*0d60*/  LDS.128 R4, [R114+0x1020] ;  /* 0x0010200072047984 */ /* 0x000e620000000c00 */
[----:B------:R-:W-:Y:S01]  /*0d70*/  IMAD.U32 R110, R29, 0x10000, RZ ;  /* 0x000100001d6e7824 */ /* 0x000fe200078e00ff */
[C---:B------:R-:W-:Y:S01]  /*0d80*/  PRMT R22, R28.reuse, 0x7632, R22 ;  /* 0x000076321c167816 */ /* 0x040fe20000000016 */
[----:B------:R-:W-:-:S02]  /*0d90*/  IMAD.U32 R112, R28, 0x10000, RZ ;  /* 0x000100001c707824 */ /* 0x000fc400078e00ff */
[----:B------:R-:W-:Y:S02]  /*0da0*/  IMAD.U32 R28, R12, 0x10000, RZ ;  /* 0x000100000c1c7824 */ /* 0x000fe400078e00ff */
[----:B------:R-:W-:Y:S02]  /*0db0*/  IMAD.U32 R30, R13, 0x10000, RZ ;  /* 0x000100000d1e7824 */ /* 0x000fe400078e00ff */
[----:B------:R-:W-:Y:S02]  /*0dc0*/  IMAD.U32 R29, R14, 0x10000, RZ ;  /* 0x000100000e1d7824 */ /* 0x000fe400078e00ff */
[----:B------:R-:W2:Y:S01]  /*0dd0*/  LDS.128 R12, [R114+0x1830] ;  /* 0x00183000720c7984 */ /* 0x000ea20000000c00 */
[----:B------:R-:W-:Y:S01]  /*0de0*/  IMAD.U32 R109, R2, 0x10000, RZ ;  /* 0x00010000026d7824 */ /* 0x000fe200078e00ff */
[----:B0-----:R-:W-:Y:S01]  /*0df0*/  PRMT R2, R38, 0x7632, R2 ;  /* 0x0000763226027816 */ /* 0x001fe20000000002 */
[----:B------:R-:W-:Y:S01]  /*0e00*/  IMAD.U32 R31, R3, 0x10000, RZ ;  /* 0x00010000031f7824 */ /* 0x000fe200078e00ff */
[C---:B------:R-:W-:Y:S01]  /*0e10*/  PRMT R3, R39.reuse, 0x7632, R3 ;  /* 0x0000763227037816 */ /* 0x040fe20000000003 */
[----:B------:R-:W-:-:S02]  /*0e20*/  IMAD.U32 R16, R39, 0x10000, RZ ;  /* 0x0001000027107824 */ /* 0x000fc400078e00ff */
[----:B------:R-:W-:Y:S02]  /*0e30*/  IMAD.U32 R39, R22, 0x10000, RZ ;  /* 0x0001000016277824 */ /* 0x000fe400078e00ff */
[----:B------:R-:W-:Y:S02]  /*0e40*/  IMAD.U32 R23, R2, 0x10000, RZ ;  /* 0x0001000002177824 */ /* 0x000fe400078e00ff */
[----:B------:R-:W-:Y:S01]  /*0e50*/  IMAD.U32 R22, R3, 0x10000, RZ ;  /* 0x0001000003167824 */ /* 0x000fe200078e00ff */
[----:B---3--:R-:W-:Y:S01]  /*0e60*/  FFMA R2, R30, R25, R39 ;  /* 0x000000191e027223 */ /* 0x008fe20000000027 */
[----:B------:R-:W-:Y:S01]  /*0e70*/  FFMA R3, R28, R27, R29 ;  /* 0x0000001b1c037223 */ /* 0x000fe2000000001d */
[----:B------:R-:W-:Y:S02]  /*0e80*/  FFMA R26, R31, R26, R110 ;  /* 0x0000001a1f1a7223 */ /* 0x000fe4000000006e */
[--C-:B------:R-:W-:Y:S01]  /*0e90*/  FFMA R2, R20, R2, R23.reuse ;  /* 0x0000000214027223 */ /* 0x100fe20000000017 */
[--C-:B------:R-:W-:Y:S01]  /*0ea0*/  FFMA R3, R21, R3, R22.reuse ;  /* 0x0000000315037223 */ /* 0x100fe20000000016 */
[----:B------:R-:W-:Y:S01]  /*0eb0*/  PRMT R23, R33, 0x7632, R23 ;  /* 0x0000763221177816 */ /* 0x000fe20000000017 */
[----:B------:R-:W-:Y:S01]  /*0ec0*/  IMAD.U32 R17, R38, 0x10000, RZ ;  /* 0x0001000026117824 */ /* 0x000fe200078e00ff */
[----:B------:R-:W-:Y:S01]  /*0ed0*/  PRMT R22, R32, 0x7632, R22 ;  /* 0x0000763220167816 */ /* 0x000fe20000000016 */
[----:B------:R-:W-:Y:S01]  /*0ee0*/  FFMA R24, R109, R24, R112 ;  /* 0x000000186d187223 */ /* 0x000fe20000000070 */
[----:B------:R-:W-:Y:S01]  /*0ef0*/  FFMA R16, R19, R26, R16 ;  /* 0x0000001a13107223 */ /* 0x000fe20000000010 */
[----:B------:R-:W-:Y:S01]  /*0f00*/  IMAD.U32 R26, R23, 0x10000, RZ ;  /* 0x00010000171a7824 */ /* 0x000fe200078e00ff */
[----:B-----5:R-:W-:Y:S01]  /*0f10*/  FFMA R27, R28, R11, R29 ;  /* 0x0000000b1c1b7223 */ /* 0x020fe2000000001d */
[----:B------:R-:W-:Y:S01]  /*0f20*/  FFMA R17, R18, R24, R17 ;  /* 0x0000001812117223 */ /* 0x000fe20000000011 */
[----:B------:R-:W-:Y:S01]  /*0f30*/  IMAD.U32 R23, R22, 0x10000, RZ ;  /* 0x0001000016177824 */ /* 0x000fe200078e00ff */
[----:B------:R-:W-:Y:S01]  /*0f40*/  FFMA R11, R30, R9, R39 ;  /* 0x000000091e0b7223 */ /* 0x000fe20000000027 */
[----:B------:R-:W-:Y:S01]  /*0f50*/  IMAD.U32 R24, R33, 0x10000, RZ ;  /* 0x0001000021187824 */ /* 0x000fe200078e00ff */
[----:B------:R-:W-:-:S02]  /*0f60*/  FFMA R22, R31, R10, R110 ;  /* 0x0000000a1f167223 */ /* 0x000fc4000000006e */
[--C-:B------:R-:W-:Y:S01]  /*0f70*/  FFMA R11, R20, R11, R23.reuse ;  /* 0x0000000b140b7223 */ /* 0x100fe20000000017 */
[----:B------:R-:W-:Y:S01]  /*0f80*/  PRMT R23, R35, 0x7632, R23 ;  /* 0x0000763223177816 */ /* 0x000fe20000000017 */
[----:B------:R-:W-:Y:S01]  /*0f90*/  FFMA R9, R19, R22, R24 ;  /* 0x0000001613097223 */ /* 0x000fe20000000018 */
[----:B------:R-:W-:Y:S01]  /*0fa0*/  PRMT R22, R34, 0x7632, R22 ;  /* 0x0000763222167816 */ /* 0x000fe20000000016 */
[----:B------:R-:W-:Y:S02]  /*0fb0*/  FFMA R10, R21, R27, R26 ;  /* 0x0000001b150a7223 */ /* 0x000fe4000000001a */
[----:B------:R-:W-:Y:S02]  /*0fc0*/  IMAD.U32 R26, R23, 0x10000, RZ ;  /* 0x00010000171a7824 */ /* 0x000fe400078e00ff */
[----:B------:R-:W-:Y:S01]  /*0fd0*/  IMAD.U32 R23, R22, 0x10000, RZ ;  /* 0x0001000016177824 */ /* 0x000fe200078e00ff */
[----:B-1----:R-:W-:Y:S01]  /*0fe0*/  FFMA R22, R31, R6, R110 ;  /* 0x000000061f167223 */ /* 0x002fe2000000006e */
[----:B------:R-:W-:Y:S01]  /*0ff0*/  IMAD.U32 R24, R35, 0x10000, RZ ;  /* 0x0001000023187824 */ /* 0x000fe200078e00ff */
[----:B------:R-:W-:Y:S01]  /*1000*/  FFMA R8, R109, R8, R112 ;  /* 0x000000086d087223 */ /* 0x000fe20000000070 */
[----:B------:R-:W-:Y:S01]  /*1010*/  IMAD.U32 R25, R32, 0x10000, RZ ;  /* 0x0001000020197824 */ /* 0x000fe200078e00ff */
[C-C-:B------:R-:W-:Y:S01]  /*1020*/  FFMA R6, R30.reuse, R5, R39.reuse ;  /* 0x000000051e067223 */ /* 0x140fe20000000027 */
[----:B------:R-:W-:Y:S01]  /*1030*/  FFMA R5, R19, R22, R24 ;  /* 0x0000001613057223 */ /* 0x000fe20000000018 */
[----:B--2---:R-:W-:Y:S01]  /*1040*/  FFMA R30, R30, R13, R39 ;  /* 0x0000000d1e1e7223 */ /* 0x004fe20000000027 */
[----:B------:R-:W-:-:S02]  /*1050*/  PRMT R22, R37, 0x7632, R22 ;  /* 0x0000763225167816 */ /* 0x000fc40000000016 */
[----:B------:R-:W-:Y:S01]  /*1060*/  PRMT R13, R36, 0x7632, R13 ;  /* 0x00007632240d7816 */ /* 0x000fe2000000000d */
[----:B------:R-:W-:Y:S01]  /*1070*/  FFMA R8, R18, R8, R25 ;  /* 0x0000000812087223 */ /* 0x000fe20000000019 */
[----:B------:R-:W-:Y:S01]  /*1080*/  IMAD.U32 R25, R34, 0x10000, RZ ;  /* 0x0001000022197824 */ /* 0x000fe200078e00ff */
[C-C-:B------:R-:W-:Y:S01]  /*1090*/  FFMA R27, R28.reuse, R7, R29.reuse ;  /* 0x000000071c1b7223 */ /* 0x140fe2000000001d */
[----:B------:R-:W-:Y:S01]  /*10a0*/  FFMA R14, R31, R14, R110 ;  /* 0x0000000e1f0e7223 */ /* 0x000fe2000000006e */
[----:B------:R-:W-:Y:S01]  /*10b0*/  IMAD.U32 R34, R37, 0x10000, RZ ;  /* 0x0001000025227824 */ /* 0x000fe200078e00ff */
[C-C-:B------:R-:W-:Y:S01]  /*10c0*/  FFMA R7, R109.reuse, R4, R112.reuse ;  /* 0x000000046d077223 */ /* 0x140fe20000000070 */
[----:B------:R-:W-:Y:S01]  /*10d0*/  FFMA R15, R28, R15, R29 ;  /* 0x0000000f1c0f7223 */ /* 0x000fe2000000001d */
[----:B------:R-:W-:Y:S01]  /*10e0*/  IMAD.U32 R22, R22, 0x10000, RZ ;  /* 0x0001000016167824 */ /* 0x000fe200078e00ff */
[----:B------:R-:W-:Y:S01]  /*10f0*/  FFMA R12, R109, R12, R112 ;  /* 0x0000000c6d0c7223 */ /* 0x000fe20000000070 */
[----:B------:R-:W-:-:S02]  /*1100*/  IMAD.U32 R13, R13, 0x10000, RZ ;  /* 0x000100000d0d7824 */ /* 0x000fc400078e00ff */
[----:B------:R-:W-:Y:S01]  /*1110*/  IMAD.U32 R35, R36, 0x10000, RZ ;  /* 0x0001000024237824 */ /* 0x000fe200078e00ff */
[----:B------:R-:W-:Y:S01]  /*1120*/  FFMA R34, R19, R14, R34 ;  /* 0x0000000e13227223 */ /* 0x000fe20000000022 */
[C---:B------:R-:W-:Y:S01]  /*1130*/  FFMA R4, R21.reuse, R27, R26 ;  /* 0x0000001b15047223 */ /* 0x040fe2000000001a */
[----:B------:R-:W-:Y:S01]  /*1140*/  FFMA R6, R20, R6, R23 ;  /* 0x0000000614067223 */ /* 0x000fe20000000017 */
[----:B------:R-:W-:Y:S01]  /*1150*/  FFMA R7, R18, R7, R25 ;  /* 0x0000000712077223 */ /* 0x000fe20000000019 */
[----:B------:R-:W-:Y:S01]  /*1160*/  FFMA R15, R21, R15, R22 ;  /* 0x0000000f150f7223 */ /* 0x000fe20000000016 */
[----:B------:R-:W-:Y:S01]  /*1170*/  FFMA R14, R20, R30, R13 ;  /* 0x0000001e140e7223 */ /* 0x000fe2000000000d */
[----:B------:R-:W-:Y:S01]  /*1180*/  FFMA R35, R18, R12, R35 ;  /* 0x0000000c12237223 */ /* 0x000fe20000000023 */
[----:B------:R-:W-:Y:S01]  /*1190*/  IMAD.MOV.U32 R26, RZ, RZ, 0x3f800000 ;  /* 0x3f800000ff1a7424 */ /* 0x000fe200078e00ff */
[----:B------:R-:W-:Y:S01]  /*11a0*/  CS2R R36, SRZ ;  /* 0x0000000000247805 */ /* 0x000fe2000001ff00 */
[----:B------:R-:W-:Y:S01]  /*11b0*/  CS2R R38, SRZ ;  /* 0x0000000000267805 */ /* 0x000fe2000001ff00 */
[----:B------:R-:W-:Y:S01]  /*11c0*/  IMAD.MOV.U32 R109, RZ, RZ, RZ ;  /* 0x000000ffff6d7224 */ /* 0x000fe200078e00ff */
[----:B------:R-:W-:Y:S01]  /*11d0*/  CS2R R110, SRZ ;  /* 0x00000000006e7805 */ /* 0x000fe2000001ff00 */
[----:B------:R-:W-:Y:S01]  /*11e0*/  CS2R R112, SRZ ;  /* 0x0000000000707805 */ /* 0x000fe2000001ff00 */
[----:B------:R-:W-:-:S02]  /*11f0*/  IMAD.MOV.U32 R114, RZ, RZ, RZ ;  /* 0x000000ffff727224 */ /* 0x000fc400078e00ff */
[----:B------:R-:W-:Y:S02]  /*1200*/  IMAD.MOV.U32 R25, RZ, RZ, 0x3f800000 ;  /* 0x3f800000ff197424 */ /* 0x000fe400078e00ff */
[----:B------:R-:W-:Y:S02]  /*1210*/  IMAD.MOV.U32 R28, RZ, RZ, 0x3f800000 ;  /* 0x3f800000ff1c7424 */ /* 0x000fe400078e00ff */
[----:B------:R-:W-:Y:S02]  /*1220*/  IMAD.MOV.U32 R27, RZ, RZ, 0x3f800000 ;  /* 0x3f800000ff1b7424 */ /* 0x000fe400078e00ff */
[----:B------:R-:W-:Y:S02]  /*1230*/  IMAD.MOV.U32 R30, RZ, RZ, 0x3f800000 ;  /* 0x3f800000ff1e7424 */ /* 0x000fe400078e00ff */
[----:B------:R-:W-:Y:S02]  /*1240*/  IMAD.MOV.U32 R29, RZ, RZ, 0x3f800000 ;  /* 0x3f800000ff1d7424 */ /* 0x000fe400078e00ff */
[----:B------:R-:W-:-:S02]  /*1250*/  IMAD.MOV.U32 R31, RZ, RZ, 0x3f800000 ;  /* 0x3f800000ff1f7424 */ /* 0x000fc400078e00ff */
        /* <DEDUP_REMOVED lines=9> */
[----:B------:R-:W-:Y:S02]  /*12f0*/  IMAD.MOV.U32 R115, RZ, RZ, R17 ;  /* 0x000000ffff737224 */ /* 0x000fe400078e0011 */
[----:B------:R-:W-:Y:S02]  /*1300*/  IMAD.MOV.U32 R116, RZ, RZ, R2 ;  /* 0x000000ffff747224 */ /* 0x000fe400078e0002 */
[----:B------:R-:W-:-:S02]  /*1310*/  IMAD.MOV.U32 R119, RZ, RZ, R16 ;  /* 0x000000ffff777224 */ /* 0x000fc400078e0010 */
[----:B------:R-:W-:Y:S02]  /*1320*/  IMAD.MOV.U32 R120, RZ, RZ, R3 ;  /* 0x000000ffff787224 */ /* 0x000fe400078e0003 */
[----:B------:R-:W-:Y:S02]  /*1330*/  IMAD.MOV.U32 R122, RZ, RZ, R8 ;  /* 0x000000ffff7a7224 */ /* 0x000fe400078e0008 */
[----:B------:R-:W-:Y:S02]  /*1340*/  IMAD.MOV.U32 R123, RZ, RZ, R11 ;  /* 0x000000ffff7b7224 */ /* 0x000fe400078e000b */
        /* <DEDUP_REMOVED lines=9> */
[----:B------:R-:W-:Y:S01]  /*13e0*/  IMAD.MOV.U32 R118, RZ, RZ, R15 ;  /* 0x000000ffff767224 */ /* 0x000fe200078e000f */
[----:B------:R-:W-:Y:S05]  /*13f0*/  @!P2 BRA `(.L_x_0) ;  /* 0x00000e000000a947 */ /* 0x000fea0003800000 */
[----:B------:R-:W-:Y:S01]  /*1400*/  FADD R26, R85, 1 ;  /* 0x3f800000551a7421 */ /* 0x000fe20000000000 */
[----:B------:R-:W-:Y:S01]  /*1410*/  FADD R12, R17, -R84 ;  /* 0x80000054110c7221 */ /* 0x000fe20000000000 */
[----:B------:R-:W-:Y:S01]  /*1420*/  FADD R25, R56, 1 ;  /* 0x3f80000038197421 */ /* 0x000fe20000000000 */
[----:B------:R-:W-:Y:S01]  /*1430*/  FADD R13, R2, -R87 ;  /* 0x80000057020d7221 */ /* 0x000fe20000000000 */
[C---:B------:R-:W-:Y:S01]  /*1440*/  FMUL R115, R26.reuse, 0.25 ;  /* 0x3e8000001a737820 */ /* 0x040fe20000400000 */
[----:B------:R-:W-:Y:S01]  /*1450*/  FSETP.GT.AND P2, PT, |R26|, 8.50705917302346158658e+37, PT ;  /* 0x7e8000001a00780b */ /* 0x000fe20003f44200 */
[----:B------:R-:W-:Y:S01]  /*1460*/  FMUL R119, R12, 0.25 ;  /* 0x3e8000000c777820 */ /* 0x000fe20000400000 */
[----:B------:R-:W-:Y:S01]  /*1470*/  FADD R28, R57, 1 ;  /* 0x3f800000391c7421 */ /* 0x000fe20000000000 */
[----:B------:R-:W-:Y:S01]  /*1480*/  FSETP.GEU.AND P3, PT, |R26|, 1.175494350822287508e-38, PT ;  /* 0x008000001a00780b */ /* 0x000fe20003f6e200 */
[C---:B------:R-:W-:Y:S01]  /*1490*/  FMUL R116, R25.reuse, 0.25 ;  /* 0x3e80000019747820 */ /* 0x040fe20000400000 */
[----:B------:R-:W-:Y:S01]  /*14a0*/  FSETP.GT.AND P4, PT, |R25|, 8.50705917302346158658e+37, PT ;  /* 0x7e8000001900780b */ /* 0x000fe20003f84200 */
[----:B------:R-:W-:Y:S01]  /*14b0*/  FMUL R120, R13, 0.25 ;  /* 0x3e8000000d787820 */ /* 0x000fe20000400000 */
[----:B------:R-:W-:Y:S01]  /*14c0*/  FSETP.GEU.AND P6, PT, |R25|, 1.175494350822287508e-38, PT ;  /* 0x008000001900780b */ /* 0x000fe20003fce200 */
[----:B------:R-:W-:Y:S01]  /*14d0*/  FADD R37, R16, -R86 ;  /* 0x8000005610257221 */ /* 0x000fe20000000000 */
[----:B------:R-:W-:Y:S01]  /*14e0*/  FSEL R123, R115, R26, P2 ;  /* 0x0000001a737b7208 */ /* 0x000fe20001000000 */
[----:B------:R-:W-:Y:S01]  /*14f0*/  FADD R27, R58, 1 ;  /* 0x3f8000003a1b7421 */ /* 0x000fe20000000000 */
[----:B------:R-:W-:Y:S01]  /*1500*/  FSEL R115, R119, R12, P2 ;  /* 0x0000000c77737208 */ /* 0x000fe20001000000 */
[C---:B------:R-:W-:Y:S01]  /*1510*/  FMUL R119, R28.reuse, 0.25 ;  /* 0x3e8000001c777820 */ /* 0x040fe20000400000 */
[----:B------:R-:W-:Y:S01]  /*1520*/  FSETP.GEU.AND P2, PT, |R28|, 1.175494350822287508e-38, PT ;  /* 0x008000001c00780b */ /* 0x000fe20003f4e200 */
[----:B------:R-:W-:Y:S01]  /*1530*/  FADD R36, R3, -R88 ;  /* 0x8000005803247221 */ /* 0x000fe20000000000 */
[----:B------:R-:W-:Y:S01]  /*1540*/  FSEL R118, R116, R25, P4 ;  /* 0x0000001974767208 */ /* 0x000fe20002000000 */
[----:B------:R-:W-:Y:S01]  /*1550*/  FADD R30, R59, 1 ;  /* 0x3f8000003b1e7421 */ /* 0x000fe20000000000 */
[----:B------:R-:W-:Y:S01]  /*1560*/  FSEL R116, R120, R13, P4 ;  /* 0x0000000d78747208 */ /* 0x000fe20002000000 */
[----:B------:R-:W-:Y:S01]  /*1570*/  FMUL R120, R37, 0.25 ;  /* 0x3e80000025787820 */ /* 0x000fe20000400000 */
[----:B------:R-:W-:Y:S01]  /*1580*/  FSETP.GT.AND P5, PT, |R28|, 8.50705917302346158658e+37, PT ;  /* 0x7e8000001c00780b */ /* 0x000fe20003fa4200 */
[----:B------:R-:W-:Y:S01]  /*1590*/  FADD R39, R8, -R89 ;  /* 0x8000005908277221 */ /* 0x000fe20000000000 */
[----:B------:R-:W-:Y:S01]  /*15a0*/  FSETP.GEU.AND P4, PT, |R27|, 1.175494350822287508e-38, PT ;  /* 0x008000001b00780b */ /* 0x000fe20003f8e200 */
[----:B------:R-:W-:Y:S01]  /*15b0*/  FADD R29, R60, 1 ;  /* 0x3f8000003c1d7421 */ /* 0x000fe20000000000 */
[----:B------:R-:W-:Y:S01]  /*15c0*/  FSEL R131, R119, R28, P5 ;  /* 0x0000001c77837208 */ /* 0x000fe20002800000 */
[----:B------:R-:W-:Y:S01]  /*15d0*/  @!P3 FMUL R123, R123, 16777216 ;  /* 0x4b8000007b7bb820 */ /* 0x000fe20000400000 */
[----:B------:R-:W-:Y:S01]  /*15e0*/  FSEL R119, R120, R37, P5 ;  /* 0x0000002578777208 */ /* 0x000fe20002800000 */
[----:B------:R-:W-:Y:S01]  /*15f0*/  @!P3 FMUL R115, R115, 16777216 ;  /* 0x4b8000007373b820 */ /* 0x000fe20000400000 */
[C---:B------:R-:W-:Y:S01]  /*1600*/  FMUL R120, R27.reuse, 0.25 ;  /* 0x3e8000001b787820 */ /* 0x040fe20000400000 */
[----:B------:R-:W-:Y:S01]  /*1610*/  FMUL R121, R36, 0.25 ;  /* 0x3e80000024797820 */ /* 0x000fe20000400000 */
[----:B------:R-:W-:Y:S01]  /*1620*/  FSETP.GT.AND P3, PT, |R27|, 8.50705917302346158658e+37, PT ;  /* 0x7e8000001b00780b */ /* 0x000fe20003f64200 */
[----:B------:R-:W-:Y:S01]  /*1630*/  @!P6 FMUL R118, R118, 16777216 ;  /* 0x4b8000007676e820 */ /* 0x000fe20000400000 */
[----:B------:R-:W-:Y:S01]  /*1640*/  @!P6 FMUL R116, R116, 16777216 ;  /* 0x4b8000007474e820 */ /* 0x000fe20000400000 */
[C---:B------:R-:W-:Y:S01]  /*1650*/  FSETP.GEU.AND P5, PT, |R30|.reuse, 1.175494350822287508e-38, PT ;  /* 0x008000001e00780b */ /* 0x040fe20003fae200 */
[----:B------:R-:W-:Y:S01]  /*1660*/  FMUL R127, R30, 0.25 ;  /* 0x3e8000001e7f7820 */ /* 0x000fe20000400000 */
[----:B------:R-:W-:Y:S01]  /*1670*/  FMUL R122, R39, 0.25 ;  /* 0x3e800000277a7820 */ /* 0x000fe20000400000 */
[----:B------:R-:W-:Y:S01]  /*1680*/  FADD R31, R106, 1 ;  /* 0x3f8000006a1f7421 */ /* 0x000fe20000000000 */
[----:B------:R-:W-:Y:S01]  /*1690*/  FSETP.GT.AND P6, PT, |R30|, 8.50705917302346158658e+37, PT ;  /* 0x7e8000001e00780b */ /* 0x000fe20003fc4200 */
[----:B------:R-:W-:Y:S01]  /*16a0*/  FADD R38, R11, -R90 ;  /* 0x8000005a0b267221 */ /* 0x000fe20000000000 */
[----:B------:R-:W-:Y:S01]  /*16b0*/  @!P2 FMUL R131, R131, 16777216 ;  /* 0x4b8000008383a820 */ /* 0x000fe20000400000 */
[----:B------:R-:W-:Y:S01]  /*16c0*/  @!P2 FMUL R119, R119, 16777216 ;  /* 0x4b8000007777a820 */ /* 0x000fe20000400000 */
[C---:B------:R-:W-:Y:S01]  /*16d0*/  FMUL R124, R29.reuse, 0.25 ;  /* 0x3e8000001d7c7820 */ /* 0x040fe20000400000 */
[----:B------:R-:W-:Y:S01]  /*16e0*/  FSETP.GT.AND P2, PT, |R29|, 8.50705917302346158658e+37, PT ;  /* 0x7e8000001d00780b */ /* 0x000fe20003f44200 */
[----:B------:R-:W-:Y:S01]  /*16f0*/  FADD R109, R9, -R92 ;  /* 0x8000005c096d7221 */ /* 0x000fe20000000000 */
[----:B------:R-:W-:Y:S01]  /*1700*/  FSEL R120, R120, R27, P3 ;  /* 0x0000001b78787208 */ /* 0x000fe20001800000 */
[----:B------:R-:W-:Y:S01]  /*1710*/  FADD R32, R61, 1 ;  /* 0x3f8000003d207421 */ /* 0x000fe20000000000 */
[----:B------:R-:W-:Y:S01]  /*1720*/  FSEL R121, R121, R36, P3 ;  /* 0x0000002479797208 */ /* 0x000fe20001800000 */
[----:B------:R-:W-:Y:S01]  /*1730*/  FADD R110, R10, -R93 ;  /* 0x8000005d0a6e7221 */ /* 0x000fe20000000000 */
[----:B------:R-:W-:Y:S01]  /*1740*/  FSETP.GEU.AND P3, PT, |R29|, 1.175494350822287508e-38, PT ;  /* 0x008000001d00780b */ /* 0x000fe20003f6e200 */
[----:B------:R-:W-:Y:S01]  /*1750*/  @!P4 FMUL R120, R120, 16777216 ;  /* 0x4b8000007878c820 */ /* 0x000fe20000400000 */
[----:B------:R-:W-:Y:S01]  /*1760*/  FSEL R128, R127, R30, P6 ;  /* 0x0000001e7f807208 */ /* 0x000fe20003000000 */
[----:B------:R-:W-:Y:S01]  /*1770*/  FMUL R127, R38, 0.25 ;  /* 0x3e800000267f7820 */ /* 0x000fe20000400000 */
[----:B------:R-:W-:Y:S01]  /*1780*/  FSEL R122, R122, R39, P6 ;  /* 0x000000277a7a7208 */ /* 0x000fe20003000000 */
[----:B------:R-:W-:Y:S01]  /*1790*/  @!P4 FMUL R121, R121, 16777216 ;  /* 0x4b8000007979c820 */ /* 0x000fe20000400000 */
[----:B------:R-:W-:Y:S01]  /*17a0*/  FSETP.GEU.AND P6, PT, |R31|, 1.175494350822287508e-38, PT ;  /* 0x008000001f00780b */ /* 0x000fe20003fce200 */
[----:B------:R-:W-:Y:S01]  /*17b0*/  FMUL R130, R109, 0.25 ;  /* 0x3e8000006d827820 */ /* 0x000fe20000400000 */
[----:B------:R-:W-:Y:S01]  /*17c0*/  FSEL R137, R124, R29, P2 ;  /* 0x0000001d7c897208 */ /* 0x000fe20001000000 */
[C---:B------:R-:W-:Y:S01]  /*17d0*/  FMUL R124, R31.reuse, 0.25 ;  /* 0x3e8000001f7c7820 */ /* 0x040fe20000400000 */
[----:B------:R-:W-:Y:S01]  /*17e0*/  FADD R33, R62, 1 ;  /* 0x3f8000003e217421 */ /* 0x000fe20000000000 */
[----:B------:R-:W-:Y:S01]  /*17f0*/  FSETP.GT.AND P4, PT, |R31|, 8.50705917302346158658e+37, PT ;  /* 0x7e8000001f00780b */ /* 0x000fe20003f84200 */
[----:B------:R-:W-:Y:S01]  /*1800*/  @!P5 FMUL R128, R128, 16777216 ;  /* 0x4b8000008080d820 */ /* 0x000fe20000400000 */
[----:B------:R-:W-:Y:S01]  /*1810*/  FSEL R127, R127, R38, P2 ;  /* 0x000000267f7f7208 */ /* 0x000fe20001000000 */
[----:B------:R-:W-:Y:S01]  /*1820*/  @!P5 FMUL R122, R122, 16777216 ;  /* 0x4b8000007a7ad820 */ /* 0x000fe20000400000 */
[----:B------:R-:W-:Y:S01]  /*1830*/  FSETP.GEU.AND P2, PT, |R32|, 1.175494350822287508e-38, PT ;  /* 0x008000002000780b */ /* 0x000fe20003f4e200 */
[----:B------:R-:W-:Y:S01]  /*1840*/  FMUL R141, R110, 0.25 ;  /* 0x3e8000006e8d7820 */ /* 0x000fe20000400000 */
[C---:B------:R-:W-:Y:S01]  /*1850*/  FSETP.GT.AND P5, PT, |R32|.reuse, 8.50705917302346158658e+37, PT ;  /* 0x7e8000002000780b */ /* 0x040fe20003fa4200 */
[----:B------:R-:W-:Y:S01]  /*1860*/  FMUL R135, R32, 0.25 ;  /* 0x3e80000020877820 */ /* 0x000fe20000400000 */
[----:B------:R-:W-:Y:S01]  /*1870*/  FSEL R139, R124, R31, P4 ;  /* 0x0000001f7c8b7208 */ /* 0x000fe20002000000 */
[----:B------:R-:W-:Y:S01]  /*1880*/  FADD R18, R107, 1 ;  /* 0x3f8000006b127421 */ /* 0x000fe20000000000 */
[----:B------:R-:W-:Y:S01]  /*1890*/  FSEL R129, R130, R109, P4 ;  /* 0x0000006d82817208 */ /* 0x000fe20002000000 */
[----:B------:R0:W1:Y:S01]  /*18a0*/  MUFU.RCP R133, R120 ;  /* 0x0000007800857308 */ /* 0x0000620000001000 */
[----:B------:R-:W-:Y:S01]  /*18b0*/  FSETP.GEU.AND P4, PT, |R33|, 1.175494350822287508e-38, PT ;  /* 0x008000002100780b */ /* 0x000fe20003f8e200 */
[----:B------:R-:W-:Y:S01]  /*18c0*/  FADD R111, R7, -R94 ;  /* 0x8000005e076f7221 */ /* 0x000fe20000000000 */
[----:B------:R-:W-:Y:S01]  /*18d0*/  @!P3 FMUL R137, R137, 16777216 ;  /* 0x4b8000008989b820 */ /* 0x000fe20000400000 */
[----:B------:R-:W-:Y:S01]  /*18e0*/  @!P3 FMUL R127, R127, 16777216 ;  /* 0x4b8000007f7fb820 */ /* 0x000fe20000400000 */
[----:B------:R-:W-:Y:S01]  /*18f0*/  FSEL R124, R141, R110, P5 ;  /* 0x0000006e8d7c7208 */ /* 0x000fe20002800000 */
[----:B------:R-:W-:Y:S01]  /*1900*/  FADD R112, R6, -R95 ;  /* 0x8000005f06707221 */ /* 0x000fe20000000000 */
[----:B------:R-:W-:Y:S01]  /*1910*/  FSETP.GT.AND P3, PT, |R33|, 8.50705917302346158658e+37, PT ;  /* 0x7e8000002100780b */ /* 0x000fe20003f64200 */
[----:B------:R-:W-:Y:S01]  /*1920*/  @!P6 FMUL R139, R139, 16777216 ;  /* 0x4b8000008b8be820 */ /* 0x000fe20000400000 */
[----:B0-----:R-:W-:Y:S01]  /*1930*/  FMUL R120, R33, 0.25 ;  /* 0x3e80000021787820 */ /* 0x001fe20000400000 */
[----:B------:R-:W-:Y:S01]  /*1940*/  @!P6 FMUL R129, R129, 16777216 ;  /* 0x4b8000008181e820 */ /* 0x000fe20000400000 */
[----:B------:R-:W-:Y:S01]  /*1950*/  FSEL R132, R135, R32, P5 ;  /* 0x0000002087847208 */ /* 0x000fe20002800000 */
[C---:B------:R-:W-:Y:S01]  /*1960*/  FMUL R141, R18.reuse, 0.25 ;  /* 0x3e800000128d7820 */ /* 0x040fe20000400000 */
[C---:B------:R-:W-:Y:S01]  /*1970*/  FSETP.GT.AND P6, PT, |R18|.reuse, 8.50705917302346158658e+37, PT ;  /* 0x7e8000001200780b */ /* 0x040fe20003fc4200 */
[----:B------:R-:W-:Y:S01]  /*1980*/  FADD R20, R63, 1 ;  /* 0x3f8000003f147421 */ /* 0x000fe20000000000 */
[----:B------:R-:W-:Y:S01]  /*1990*/  FSETP.GEU.AND P5, PT, |R18|, 1.175494350822287508e-38, PT ;  /* 0x008000001200780b */ /* 0x000fe20003fae200 */
[----:B------:R-:W-:Y:S01]  /*19a0*/  FADD R113, R5, -R96 ;  /* 0x8000006005717221 */ /* 0x000fe20000000000 */
[----:B------:R-:W-:Y:S01]  /*19b0*/  FMUL R130, R111, 0.25 ;  /* 0x3e8000006f827820 */ /* 0x000fe20000400000 */
[----:B------:R-:W-:Y:S01]  /*19c0*/  FSEL R120, R120, R33, P3 ;  /* 0x0000002178787208 */ /* 0x000fe20001800000 */
[----:B------:R-:W-:Y:S01]  /*19d0*/  FMUL R143, R112, 0.25 ;  /* 0x3e800000708f7820 */ /* 0x000fe20000400000 */
[----:B------:R-:W-:Y:S01]  /*19e0*/  FSEL R136, R141, R18, P6 ;  /* 0x000000128d887208 */ /* 0x000fe20003000000 */
[----:B------:R-:W-:Y:S01]  /*19f0*/  FADD R19, R40, 1 ;  /* 0x3f80000028137421 */ /* 0x000fe20000000000 */
[----:B------:R-:W-:Y:S01]  /*1a00*/  @!P2 FMUL R132, R132, 16777216 ;  /* 0x4b8000008484a820 */ /* 0x000fe20000400000 */
[----:B------:R-:W-:Y:S01]  /*1a10*/  @!P2 FMUL R124, R124, 16777216 ;  /* 0x4b8000007c7ca820 */ /* 0x000fe20000400000 */
[C---:B------:R-:W-:Y:S01]  /*1a20*/  FMUL R141, R20.reuse, 0.25 ;  /* 0x3e800000148d7820 */ /* 0x040fe20000400000 */
[----:B------:R-:W-:Y:S01]  /*1a30*/  FSETP.GT.AND P2, PT, |R20|, 8.50705917302346158658e+37, PT ;  /* 0x7e8000001400780b */ /* 0x000fe20003f44200 */
[----:B------:R-:W-:Y:S01]  /*1a40*/  FMUL R134, R113, 0.25 ;  /* 0x3e80000071867820 */ /* 0x000fe20000400000 */
[----:B------:R-:W-:Y:S01]  /*1a50*/  FSEL R135, R130, R111, P3 ;  /* 0x0000006f82877208 */ /* 0x000fe20001800000 */
[----:B------:R-:W-:Y:S01]  /*1a60*/  @!P4 FMUL R120, R120, 16777216 ;  /* 0x4b8000007878c820 */ /* 0x000fe20000400000 */
[----:B------:R-:W-:Y:S01]  /*1a70*/  FSEL R130, R143, R112, P6 ;  /* 0x000000708f827208 */ /* 0x000fe20003000000 */
[----:B------:R-:W-:Y:S01]  /*1a80*/  FADD R114, R4, -R97 ;  /* 0x8000006104727221 */ /* 0x000fe20000000000 */
[----:B------:R-:W-:Y:S01]  /*1a90*/  FADD R21, R42, 1 ;  /* 0x3f8000002a157421 */ /* 0x000fe20000000000 */
[----:B------:R-:W-:Y:S01]  /*1aa0*/  FSETP.GEU.AND P3, PT, |R20|, 1.175494350822287508e-38, PT ;  /* 0x008000001400780b */ /* 0x000fe20003f6e200 */
[----:B------:R-:W-:Y:S01]  /*1ab0*/  @!P4 FMUL R135, R135, 16777216 ;  /* 0x4b8000008787c820 */ /* 0x000fe20000400000 */
[----:B------:R-:W-:Y:S01]  /*1ac0*/  FSETP.GEU.AND P6, PT, |R19|, 1.175494350822287508e-38, PT ;  /* 0x008000001300780b */ /* 0x000fe20003fce200 */
[----:B------:R0:W-:Y:S01]  /*1ad0*/  MUFU.RCP R143, R120 ;  /* 0x00000078008f7308 */ /* 0x0001e20000001000 */
[----:B------:R-:W-:Y:S01]  /*1ae0*/  FSEL R147, R141, R20, P2 ;  /* 0x000000148d937208 */ /* 0x000fe20001000000 */
[----:B------:R-:W-:Y:S01]  /*1af0*/  @!P5 FMUL R136, R136, 16777216 ;  /* 0x4b8000008888d820 */ /* 0x000fe20000400000 */
[----:B------:R-:W-:Y:S01]  /*1b00*/  FSEL R141, R134, R113, P2 ;  /* 0x00000071868d7208 */ /* 0x000fe20001000000 */
[C---:B------:R-:W-:Y:S01]  /*1b10*/  FMUL R134, R19.reuse, 0.25 ;  /* 0x3e80000013867820 */ /* 0x040fe20000400000 */
[----:B------:R-:W-:Y:S01]  /*1b20*/  FSETP.GT.AND P4, PT, |R19|, 8.50705917302346158658e+37, PT ;  /* 0x7e8000001300780b */ /* 0x000fe20003f84200 */
[----:B------:R-:W-:Y:S01]  /*1b30*/  @!P5 FMUL R130, R130, 16777216 ;  /* 0x4b8000008282d820 */ /* 0x000fe20000400000 */
[----:B------:R-:W-:Y:S01]  /*1b40*/  FMUL R145, R114, 0.25 ;  /* 0x3e80000072917820 */ /* 0x000fe20000400000 */
[C---:B------:R-:W-:Y:S01]  /*1b50*/  FSETP.GT.AND P5, PT, |R21|.reuse, 8.50705917302346158658e+37, PT ;  /* 0x7e8000001500780b */ /* 0x040fe20003fa4200 */
[----:B0-----:R-:W-:Y:S01]  /*1b60*/  FMUL R120, R21, 0.25 ;  /* 0x3e80000015787820 */ /* 0x001fe20000400000 */
[----:B------:R-:W-:Y:S01]  /*1b70*/  FADD R23, R66, 1 ;  /* 0x3f80000042177421 */ /* 0x000fe20000000000 */
[----:B------:R-:W-:Y:S01]  /*1b80*/  FADD R125, R34, -R105 ;  /* 0x80000069227d7221 */ /* 0x000fe20000000000 */
[----:B------:R-:W-:Y:S01]  /*1b90*/  FSEL R140, R134, R19, P4 ;  /* 0x00000013868c7208 */ /* 0x000fe20002000000 */
[----:B------:R-:W-:Y:S01]  /*1ba0*/  FADD R22, R65, 1 ;  /* 0x3f80000041167421 */ /* 0x000fe20000000000 */
[----:B------:R-:W-:Y:S01]  /*1bb0*/  FSEL R134, R145, R114, P4 ;  /* 0x0000007291867208 */ /* 0x000fe20002000000 */
[----:B------:R-:W-:Y:S01]  /*1bc0*/  FMUL R144, R125, 0.25 ;  /* 0x3e8000007d907820 */ /* 0x000fe20000400000 */
[----:B------:R-:W-:Y:S01]  /*1bd0*/  FSEL R149, R120, R21, P5 ;  /* 0x0000001578957208 */ /* 0x000fe20002800000 */
[C---:B------:R-:W-:Y:S01]  /*1be0*/  FMUL R120, R23.reuse, 0.25 ;  /* 0x3e80000017787820 */ /* 0x040fe20000400000 */
[----:B------:R-:W-:Y:S01]  /*1bf0*/  FSETP.GT.AND P4, PT, |R23|, 8.50705917302346158658e+37, PT ;  /* 0x7e8000001700780b */ /* 0x000fe20003f84200 */
[----:B------:R-:W-:Y:S01]  /*1c00*/  @!P3 FMUL R147, R147, 16777216 ;  /* 0x4b8000009393b820 */ /* 0x000fe20000400000 */
[----:B------:R-:W-:Y:S01]  /*1c10*/  @!P3 FMUL R141, R141, 16777216 ;  /* 0x4b8000008d8db820 */ /* 0x000fe20000400000 */
[----:B------:R-:W-:Y:S01]  /*1c20*/  @!P6 FMUL R140, R140, 16777216 ;  /* 0x4b8000008c8ce820 */ /* 0x000fe20000400000 */
[----:B------:R-:W-:Y:S01]  /*1c30*/  @!P6 FMUL R134, R134, 16777216 ;  /* 0x4b8000008686e820 */ /* 0x000fe20000400000 */
[C---:B------:R-:W-:Y:S01]  /*1c40*/  FSETP.GEU.AND P3, PT, |R22|.reuse, 1.175494350822287508e-38, PT ;  /* 0x008000001600780b */ /* 0x040fe20003f6e200 */
[----:B------:R-:W-:Y:S01]  /*1c50*/  FMUL R151, R22, 0.25 ;  /* 0x3e80000016977820 */ /* 0x000fe20000400000 */
[----:B------:R-:W-:Y:S01]  /*1c60*/  FSETP.GEU.AND P6, PT, |R23|, 1.175494350822287508e-38, PT ;  /* 0x008000001700780b */ /* 0x000fe20003fce200 */
[----:B------:R-:W-:Y:S01]  /*1c70*/  FADD R117, R35, -R98 ;  /* 0x8000006223757221 */ /* 0x000fe20000000000 */
[----:B------:R-:W-:Y:S01]  /*1c80*/  FSEL R146, R120, R23, P4 ;  /* 0x0000001778927208 */ /* 0x000fe20002000000 */
[----:B------:R-:W-:Y:S01]  /*1c90*/  FADD R126, R14, -R99 ;  /* 0x800000630e7e7221 */ /* 0x000fe20000000000 */
[----:B------:R-:W-:Y:S01]  /*1ca0*/  FSEL R144, R144, R125, P4 ;  /* 0x0000007d90907208 */ /* 0x000fe20002000000 */
[----:B------:R-:W-:Y:S01]  /*1cb0*/  FMUL R138, R117, 0.25 ;  /* 0x3e800000758a7820 */ /* 0x000fe20000400000 */
[----:B------:R-:W-:Y:S01]  /*1cc0*/  FSETP.GEU.AND P4, PT, |R21|, 1.175494350822287508e-38, PT ;  /* 0x008000001500780b */ /* 0x000fe20003f8e200 */
[----:B------:R-:W-:Y:S01]  /*1cd0*/  FADD R24, R67, 1 ;  /* 0x3f80000043187421 */ /* 0x000fe20000000000 */
[----:B------:R-:W-:Y:S01]  /*1ce0*/  FSETP.GT.AND P2, PT, |R22|, 8.50705917302346158658e+37, PT ;  /* 0x7e8000001600780b */ /* 0x000fe20003f44200 */
[----:B------:R-:W-:Y:S01]  /*1cf0*/  FMUL R153, R126, 0.25 ;  /* 0x3e8000007e997820 */ /* 0x000fe20000400000 */
[----:B------:R-:W-:Y:S01]  /*1d00*/  FSEL R145, R138, R117, P5 ;  /* 0x000000758a917208 */ /* 0x000fe20002800000 */
[----:B------:R-:W0:Y:S01]  /*1d10*/  MUFU.RCP R118, R118 ;  /* 0x0000007600767308 */ /* 0x000e220000001000 */
[----:B------:R-:W-:Y:S01]  /*1d20*/  FSEL R142, R151, R22, P2 ;  /* 0x00000016978e7208 */ /* 0x000fe20001000000 */
[----:B------:R-:W-:Y:S01]  /*1d30*/  @!P6 FMUL R146, R146, 16777216 ;  /* 0x4b8000009292e820 */ /* 0x000fe20000400000 */
[C---:B------:R-:W-:Y:S01]  /*1d40*/  FSETP.GEU.AND P5, PT, |R24|.reuse, 1.175494350822287508e-38, PT ;  /* 0x008000001800780b */ /* 0x040fe20003fae200 */
[----:B------:R-:W-:Y:S01]  /*1d50*/  FMUL R151, R24, 0.25 ;  /* 0x3e80000018977820 */ /* 0x000fe20000400000 */
[----:B------:R-:W-:Y:S01]  /*1d60*/  FSEL R138, R153, R126, P2 ;  /* 0x0000007e998a7208 */ /* 0x000fe20001000000 */
[----:B------:R-:W-:Y:S01]  /*1d70*/  @!P3 FMUL R142, R142, 16777216 ;  /* 0x4b8000008e8eb820 */ /* 0x000fe20000400000 */
[----:B------:R-:W-:Y:S01]  /*1d80*/  FSETP.GT.AND P2, PT, |R24|, 8.50705917302346158658e+37, PT ;  /* 0x7e8000001800780b */ /* 0x000fe20003f44200 */
[----:B------:R-:W-:Y:S01]  /*1d90*/  @!P4 FMUL R149, R149, 16777216 ;  /* 0x4b8000009595c820 */ /* 0x000fe20000400000 */
[----:B------:R-:W2:Y:S01]  /*1da0*/  MUFU.RCP R146, R146 ;  /* 0x0000009200927308 */ /* 0x000ea20000001000 */
[----:B------:R-:W-:Y:S01]  /*1db0*/  FADD R148, R15, -R100 ;  /* 0x800000640f947221 */ /* 0x000fe20000000000 */
[----:B------:R-:W-:Y:S01]  /*1dc0*/  FSEL R151, R151, R24, P2 ;  /* 0x0000001897977208 */ /* 0x000fe20001000000 */
[----:B-1----:R-:W-:Y:S01]  /*1dd0*/  FFMA R120, R133, R121, R88 ;  /* 0x0000007985787223 */ /* 0x002fe20000000058 */
[----:B------:R-:W-:Y:S01]  /*1de0*/  @!P6 FMUL R144, R144, 16777216 ;  /* 0x4b8000009090e820 */ /* 0x000fe20000400000 */
[----:B------:R-:W-:Y:S01]  /*1df0*/  FMUL R121, R148, 0.25 ;  /* 0x3e80000094797820 */ /* 0x000fe20000400000 */
[----:B------:R-:W-:Y:S01]  /*1e00*/  @!P3 FMUL R138, R138, 16777216 ;  /* 0x4b8000008a8ab820 */ /* 0x000fe20000400000 */
[----:B------:R-:W-:Y:S01]  /*1e10*/  @!P5 FMUL R151, R151, 16777216 ;  /* 0x4b8000009797d820 */ /* 0x000fe20000400000 */
[----:B------:R-:W1:Y:S01]  /*1e20*/  MUFU.RCP R142, R142 ;  /* 0x0000008e008e7308 */ /* 0x000e620000001000 */
[----:B------:R-:W-:Y:S01]  /*1e30*/  @!P4 FMUL R145, R145, 16777216 ;  /* 0x4b8000009191c820 */ /* 0x000fe20000400000 */
[----:B0-----:R-:W-:Y:S01]  /*1e40*/  FFMA R116, R118, R116, R87 ;  /* 0x0000007476747223 */ /* 0x001fe20000000057 */
[----:B------:R-:W-:Y:S01]  /*1e50*/  FSEL R118, R121, R148, P2 ;  /* 0x0000009479767208 */ /* 0x000fe20001000000 */
[----:B------:R-:W-:-:S04]  /*1e60*/  FFMA R135, R143, R135, R94 ;  /* 0x000000878f877223 */ /* 0x000fc8000000005e */
[----:B------:R-:W0:Y:S01]  /*1e70*/  MUFU.RCP R149, R149 ;  /* 0x0000009500957308 */ /* 0x000e220000001000 */
[----:B--2---:R-:W-:Y:S01]  /*1e80*/  FFMA R121, R146, R144, R105 ;  /* 0x0000009092797223 */ /* 0x004fe20000000069 */
[----:B------:R-:W-:Y:S01]  /*1e90*/  FADD R133, R7, -R135 ;  /* 0x8000008707857221 */ /* 0x000fe20000000000 */
[----:B------:R-:W-:-:S03]  /*1ea0*/  @!P5 FMUL R118, R118, 16777216 ;  /* 0x4b8000007676d820 */ /* 0x000fc60000400000 */
[----:B------:R-:W-:Y:S02]  /*1eb0*/  FFMA R111, R111, R133, R76 ;  /* 0x000000856f6f7223 */ /* 0x000fe4000000004c */
[----:B------:R-:W2:Y:S01]  /*1ec0*/  MUFU.RCP R123, R123 ;  /* 0x0000007b007b7308 */ /* 0x000ea20000001000 */
[----:B-1----:R-:W-:-:S07]  /*1ed0*/  FFMA R138, R142, R138, R99 ;  /* 0x0000008a8e8a7223 */ /* 0x002fce0000000063 */
[----:B------:R-:W1:Y:S01]  /*1ee0*/  MUFU.RCP R128, R128 ;  /* 0x0000008000807308 */ /* 0x000e620000001000 */
[----:B0-----:R-:W-:-:S07]  /*1ef0*/  FFMA R145, R149, R145, R98 ;  /* 0x0000009195917223 */ /* 0x001fce0000000062 */
[----:B------:R-:W0:Y:S01]  /*1f00*/  MUFU.RCP R137, R137 ;  /* 0x0000008900897308 */ /* 0x000e220000001000 */
[----:B--2---:R-:W-:-:S07]  /*1f10*/  FFMA R115, R123, R115, R84 ;  /* 0x000000737b737223 */ /* 0x004fce0000000054 */
[----:B------:R-:W2:Y:S01]  /*1f20*/  MUFU.RCP R131, R131 ;  /* 0x0000008300837308 */ /* 0x000ea20000001000 */
[----:B-1----:R-:W-:Y:S01]  /*1f30*/  FFMA R122, R128, R122, R89 ;  /* 0x0000007a807a7223 */ /* 0x002fe20000000059 */
[----:B------:R-:W-:-:S03]  /*1f40*/  FADD R128, R14, -R138 ;  /* 0x8000008a0e807221 */ /* 0x000fc60000000000 */
[----:B------:R-:W-:Y:S01]  /*1f50*/  FADD R133, R8, -R122 ;  /* 0x8000007a08857221 */ /* 0x000fe20000000000 */
[----:B------:R-:W-:Y:S02]  /*1f60*/  FFMA R126, R126, R128, R81 ;  /* 0x000000807e7e7223 */ /* 0x000fe40000000051 */
[----:B------:R-:W1:Y:S01]  /*1f70*/  MUFU.RCP R147, R147 ;  /* 0x0000009300937308 */ /* 0x000e620000001000 */
[----:B0-----:R-:W-:Y:S01]  /*1f80*/  FFMA R123, R137, R127, R90 ;  /* 0x0000007f897b7223 */ /* 0x001fe2000000005a */
[----:B------:R-:W-:-:S04]  /*1f90*/  FADD R127, R34, -R121 ;  /* 0x80000079227f7221 */ /* 0x000fc80000000000 */
[----:B------:R-:W-:Y:S02]  /*1fa0*/  FFMA R125, R125, R127, R82 ;  /* 0x0000007f7d7d7223 */ /* 0x000fe40000000052 */
[----:B------:R-:W0:Y:S01]  /*1fb0*/  MUFU.RCP R140, R140 ;  /* 0x0000008c008c7308 */ /* 0x000e220000001000 */
[----:B--2---:R-:W-:Y:S01]  /*1fc0*/  FFMA R119, R131, R119, R86 ;  /* 0x0000007783777223 */ /* 0x004fe20000000056 */
[----:B------:R-:W-:-:S04]  /*1fd0*/  FADD R131, R35, -R145 ;  /* 0x8000009123837221 */ /* 0x000fc80000000000 */
[----:B------:R-:W-:Y:S02]  /*1fe0*/  FFMA R117, R117, R131, R80 ;  /* 0x0000008375757223 */ /* 0x000fe40000000050 */
[----:B------:R-:W2:Y:S01]  /*1ff0*/  MUFU.RCP R136, R136 ;  /* 0x0000008800887308 */ /* 0x000ea20000001000 */
[----:B-1----:R-:W-:-:S04]  /*2000*/  FFMA R141, R147, R141, R96 ;  /* 0x0000008d938d7223 */ /* 0x002fc80000000060 */
[----:B------:R-:W-:-:S03]  /*2010*/  FADD R128, R5, -R141 ;  /* 0x8000008d05807221 */ /* 0x000fc60000000000 */
[----:B------:R-:W1:Y:S01]  /*2020*/  MUFU.RCP R139, R139 ;  /* 0x0000008b008b7308 */ /* 0x000e620000001000 */
[----:B0-----:R-:W-:Y:S01]  /*2030*/  FFMA R134, R140, R134, R97 ;  /* 0x000000868c867223 */ /* 0x001fe20000000061 */
[----:B------:R-:W-:-:S03]  /*2040*/  FFMA R113, R113, R128, R78 ;  /* 0x0000008071717223 */ /* 0x000fc6000000004e */
[----:B------:R-:W-:-:S03]  /*2050*/  FADD R127, R4, -R134 ;  /* 0x80000086047f7221 */ /* 0x000fc60000000000 */
[----:B------:R-:W0:Y:S01]  /*2060*/  MUFU.RCP R132, R132 ;  /* 0x0000008400847308 */ /* 0x000e220000001000 */
[----:B--2---:R-:W-:Y:S01]  /*2070*/  FFMA R130, R136, R130, R95 ;  /* 0x0000008288827223 */ /* 0x004fe2000000005f */
[----:B------:R-:W-:-:S03]  /*2080*/  FFMA R114, R114, R127, R79 ;  /* 0x0000007f72727223 */ /* 0x000fc6000000004f */
[----:B------:R-:W-:-:S03]  /*2090*/  FADD R131, R6, -R130 ;  /* 0x8000008206837221 */ /* 0x000fc60000000000 */
[----:B------:R-:W2:Y:S01]  /*20a0*/  MUFU.RCP R151, R151 ;  /* 0x0000009700977308 */ /* 0x000ea20000001000 */
[----:B-1----:R-:W-:Y:S01]  /*20b0*/  FFMA R129, R139, R129, R92 ;  /* 0x000000818b817223 */ /* 0x002fe2000000005c */
[----:B------:R-:W-:Y:S01]  /*20c0*/  FFMA R112, R112, R131, R77 ;  /* 0x0000008370707223 */ /* 0x000fe2000000004d */
[----:B------:R-:W-:Y:S02]  /*20d0*/  FADD R131, R11, -R123 ;  /* 0x8000007b0b837221 */ /* 0x000fe40000000000 */
[----:B------:R-:W-:Y:S01]  /*20e0*/  FADD R127, R9, -R129 ;  /* 0x80000081097f7221 */ /* 0x000fe20000000000 */
[----:B0-----:R-:W-:-:S03]  /*20f0*/  FFMA R132, R132, R124, R93 ;  /* 0x0000007c84847223 */ /* 0x001fc6000000005d */
[----:B------:R-:W-:Y:S01]  /*2100*/  FFMA R127, R109, R127, R74 ;  /* 0x0000007f6d7f7223 */ /* 0x000fe2000000004a */
[----:B------:R-:W-:Y:S01]  /*2110*/  FFMA R109, R39, R133, R72 ;  /* 0x00000085276d7223 */ /* 0x000fe20000000048 */
[----:B------:R-:W-:Y:S01]  /*2120*/  FADD R39, R16, -R119 ;  /* 0x8000007710277221 */ /* 0x000fe20000000000 */
[----:B------:R-:W-:Y:S01]  /*2130*/  FADD R128, R10, -R132 ;  /* 0x800000840a807221 */ /* 0x000fe20000000000 */
[----:B------:R-:W-:Y:S02]  /*2140*/  FADD R133, R17, -R115 ;  /* 0x8000007311857221 */ /* 0x000fe40000000000 */
[----:B------:R-:W-:Y:S01]  /*2150*/  FFMA R39, R37, R39, R70 ;  /* 0x0000002725277223 */ /* 0x000fe20000000046 */
[----:B--2---:R-:W-:Y:S01]  /*2160*/  FFMA R118, R151, R118, R100 ;  /* 0x0000007697767223 */ /* 0x004fe20000000064 */
[----:B------:R-:W-:Y:S01]  /*2170*/  FFMA R128, R110, R128, R75 ;  /* 0x000000806e807223 */ /* 0x000fe2000000004b */
[----:B------:R-:W-:Y:S01]  /*2180*/  FFMA R110, R38, R131, R73 ;  /* 0x00000083266e7223 */ /* 0x000fe20000000049 */
[----:B------:R-:W-:Y:S01]  /*2190*/  FADD R38, R3, -R120 ;  /* 0x8000007803267221 */ /* 0x000fe20000000000 */
[----:B------:R-:W-:Y:S01]  /*21a0*/  FADD R124, R15, -R118 ;  /* 0x800000760f7c7221 */ /* 0x000fe20000000000 */
[----:B------:R-:W-:-:S02]  /*21b0*/  FADD R131, R2, -R116 ;  /* 0x8000007402837221 */ /* 0x000fc40000000000 */
[----:B------:R-:W-:Y:S01]  /*21c0*/  FFMA R38, R36, R38, R71 ;  /* 0x0000002624267223 */ /* 0x000fe20000000047 */
[----:B------:R-:W-:Y:S01]  /*21d0*/  FFMA R124, R148, R124, R83 ;  /* 0x0000007c947c7223 */ /* 0x000fe20000000053 */
[----:B------:R-:W-:Y:S01]  /*21e0*/  FFMA R37, R13, R131, R68 ;  /* 0x000000830d257223 */ /* 0x000fe20000000044 */
[----:B------:R-:W-:Y:S01]  /*21f0*/  FFMA R36, R12, R133, R101 ;  /* 0x000000850c247223 */ /* 0x000fe20000000065 */
.L_x_0:
[----:B------:R-:W-:Y:S01]  /*2200*/  BAR.SYNC.DEFER_BLOCKING 0x0 ;  /* 0x0000000000007b1d */ /* 0x000fe20000010000 */
[----:B------:R-:W-:Y:S01]  /*2210*/  F2FP.BF16.PACK_AB R3, R3, R16 ;  /* 0x000000100303723e */ /* 0x000fe200000010ff */
[----:B------:R-:W-:Y:S01]  /*2220*/  IMAD.SHL.U32 R16, R102, 0x2, RZ ;  /* 0x0000000266107824 */ /* 0x000fe200078e00ff */
[----:B------:R-:W-:Y:S02]  /*2230*/  F2FP.BF16.PACK_AB R2, R2, R17 ;  /* 0x000000110202723e */ /* 0x000fe400000010ff */
[----:B------:R-:W-:Y:S01]  /*2240*/  F2FP.BF16.PACK_AB R8, R11, R8 ;  /* 0x000000080b08723e */ /* 0x000fe200000010ff */
[----:B------:R-:W-:Y:S01]  /*2250*/  ULDC.64 UR4, c[0x0][0x118] ;  /* 0x0000460000047ab9 */ /* 0x000fe20000000a00 */
[----:B------:R-:W-:-:S02]  /*2260*/  F2FP.BF16.PACK_AB R9, R10, R9 ;  /* 0x000000090a09723e */ /* 0x000fc400000010ff */
[----:B------:R-:W-:Y:S02]  /*2270*/  F2FP.BF16.PACK_AB R12, R6, R7 ;  /* 0x00000007060c723e */ /* 0x000fe400000010ff */
[----:B------:R-:W-:Y:S02]  /*2280*/  F2FP.BF16.PACK_AB R13, R4, R5 ;  /* 0x00000005040d723e */ /* 0x000fe400000010ff */
[----:B------:R-:W-:Y:S02]  /*2290*/  F2FP.BF16.PACK_AB R14, R14, R35 ;  /* 0x000000230e0e723e */ /* 0x000fe400000010ff */
[----:B------:R-:W-:Y:S02]  /*22a0*/  F2FP.BF16.PACK_AB R15, R15, R34 ;  /* 0x000000220f0f723e */ /* 0x000fe400000010ff */
[----:B------:R-:W-:Y:S02]  /*22b0*/  ISETP.GE.AND P2, PT, R108, 0xe10, PT ;  /* 0x00000e106c00780c */ /* 0x000fe40003f46270 */
[----:B------:R-:W-:-:S02]  /*22c0*/  ISETP.GE.AND P3, PT, R103, 0xe10, PT ;  /* 0x00000e106700780c */ /* 0x000fc40003f66270 */
[----:B------:R-:W-:Y:S02]  /*22d0*/  IADD3 R54, P6, R54, 0x400, RZ ;  /* 0x0000040036367810 */ /* 0x000fe40007fde0ff */
[----:B------:R-:W-:Y:S01]  /*22e0*/  IADD3 R64, P5, R64, 0x800, RZ ;  /* 0x0000080040407810 */ /* 0x000fe20007fbe0ff */
[----:B------:R0:W-:Y:S01]  /*22f0*/  STS.64 [R16], R2 ;  /* 0x0000000210007388 */ /* 0x0001e20000000a00 */
[----:B------:R-:W-:Y:S01]  /*2300*/  FSEL R84, R115, R84, !P1 ;  /* 0x0000005473547208 */ /* 0x000fe20004800000 */
[----:B------:R-:W-:Y:S01]  /*2310*/  IMAD.X R55, RZ, RZ, R55, P6 ;  /* 0x000000ffff377224 */ /* 0x000fe200030e0637 */
[----:B------:R-:W-:Y:S01]  /*2320*/  IADD3 R44, P6, R44, 0x400, RZ ;  /* 0x000004002c2c7810 */ /* 0x000fe20007fde0ff */
[----:B------:R-:W-:Y:S01]  /*2330*/  STS.64 [R16+0x410], R8 ;  /* 0x0004100810007388 */ /* 0x000fe20000000a00 */
[----:B------:R-:W-:Y:S01]  /*2340*/  IMAD.X R43, RZ, RZ, R43, P5 ;  /* 0x000000ffff2b7224 */ /* 0x000fe200028e062b */
[----:B------:R-:W-:Y:S02]  /*2350*/  IADD3 R48, P5, R48, 0x400, RZ ;  /* 0x0000040030307810 */ /* 0x000fe40007fbe0ff */
[----:B------:R-:W-:Y:S01]  /*2360*/  BAR.SYNC.DEFER_BLOCKING 0x0 ;  /* 0x0000000000007b1d */ /* 0x000fe20000010000 */
[----:B------:R-:W-:Y:S01]  /*2370*/  FSEL R87, R116, R87, !P1 ;  /* 0x0000005774577208 */ /* 0x000fe20004800000 */
[----:B------:R-:W-:Y:S01]  /*2380*/  IMAD.X R69, RZ, RZ, R69, P6 ;  /* 0x000000ffff457224 */ /* 0x000fe200030e0645 */
[----:B------:R-:W-:Y:S01]  /*2390*/  FSEL R86, R119, R86, !P1 ;  /* 0x0000005677567208 */ /* 0x000fe20004800000 */
[----:B0-----:R-:W-:Y:S01]  /*23a0*/  IMAD.IADD R2, R53, 0x1, R104 ;  /* 0x0000000135027824 */ /* 0x001fe200078e0268 */
[----:B------:R-:W-:Y:S01]  /*23b0*/  IADD3 R104, P4, R104, 0x200, RZ ;  /* 0x0000020068687810 */ /* 0x000fe20007f9e0ff */
[----:B------:R-:W-:Y:S01]  /*23c0*/  IMAD.X R45, RZ, RZ, R45, P5 ;  /* 0x000000ffff2d7224 */ /* 0x000fe200028e062d */
[----:B------:R-:W-:-:S02]  /*23d0*/  FSEL R88, R120, R88, !P1 ;  /* 0x0000005878587208 */ /* 0x000fc40004800000 */
[----:B------:R-:W-:Y:S01]  /*23e0*/  IADD3 R3, R2, 0x200, RZ ;  /* 0x0000020002037810 */ /* 0x000fe20007ffe0ff */
[----:B------:R-:W-:Y:S01]  /*23f0*/  IMAD.X R46, RZ, RZ, R46, P4 ;  /* 0x000000ffff2e7224 */ /* 0x000fe200020e062e */
[----:B------:R-:W-:Y:S02]  /*2400*/  ISETP.GE.U32.AND P4, PT, R104, 0xa00, PT ;  /* 0x00000a006800780c */ /* 0x000fe40003f86070 */
[----:B------:R-:W-:Y:S02]  /*2410*/  FSEL R89, R122, R89, !P1 ;  /* 0x000000597a597208 */ /* 0x000fe40004800000 */
[----:B------:R-:W-:Y:S02]  /*2420*/  ISETP.GE.U32.AND.EX P4, PT, R46, RZ, PT, P4 ;  /* 0x000000ff2e00720c */ /* 0x000fe40003f86140 */
[----:B------:R-:W-:Y:S02]  /*2430*/  FSEL R90, R123, R90, !P1 ;  /* 0x0000005a7b5a7208 */ /* 0x000fe40004800000 */
[----:B------:R-:W-:-:S02]  /*2440*/  FSEL R92, R129, R92, !P1 ;  /* 0x0000005c815c7208 */ /* 0x000fc40004800000 */
[----:B------:R-:W-:Y:S02]  /*2450*/  FSEL R93, R132, R93, !P1 ;  /* 0x0000005d845d7208 */ /* 0x000fe40004800000 */
[----:B------:R-:W-:Y:S01]  /*2460*/  FSEL R94, R135, R94, !P1 ;  /* 0x0000005e875e7208 */ /* 0x000fe20004800000 */
[----:B------:R-:W0:Y:S01]  /*2470*/  LDS.128 R4, [R49] ;  /* 0x0000000031047984 */ /* 0x000e220000000c00 */
[----:B------:R-:W-:Y:S02]  /*2480*/  FSEL R95, R130, R95, !P1 ;  /* 0x0000005f825f7208 */ /* 0x000fe40004800000 */
[----:B------:R-:W-:Y:S01]  /*2490*/  FSEL R96, R141, R96, !P1 ;  /* 0x000000608d607208 */ /* 0x000fe20004800000 */
[----:B------:R-:W-:Y:S01]  /*24a0*/  BAR.SYNC.DEFER_BLOCKING 0x0 ;  /* 0x0000000000007b1d */ /* 0x000fe20000010000 */
[----:B------:R-:W-:Y:S02]  /*24b0*/  FSEL R97, R134, R97, !P1 ;  /* 0x0000006186617208 */ /* 0x000fe40004800000 */
[----:B------:R-:W-:-:S02]  /*24c0*/  FSEL R98, R145, R98, !P1 ;  /* 0x0000006291627208 */ /* 0x000fc40004800000 */
[----:B------:R-:W-:Y:S02]  /*24d0*/  FSEL R99, R138, R99, !P1 ;  /* 0x000000638a637208 */ /* 0x000fe40004800000 */
[----:B------:R-:W-:Y:S02]  /*24e0*/  FSEL R105, R121, R105, !P1 ;  /* 0x0000006979697208 */ /* 0x000fe40004800000 */
[----:B------:R-:W-:Y:S02]  /*24f0*/  FSEL R100, R118, R100, !P1 ;  /* 0x0000006476647208 */ /* 0x000fe40004800000 */
[----:B------:R-:W-:Y:S02]  /*2500*/  FSEL R101, R36, R101, !P1 ;  /* 0x0000006524657208 */ /* 0x000fe40004800000 */
[----:B------:R-:W-:Y:S02]  /*2510*/  FSEL R68, R37, R68, !P1 ;  /* 0x0000004425447208 */ /* 0x000fe40004800000 */
[----:B------:R-:W-:-:S02]  /*2520*/  FSEL R70, R39, R70, !P1 ;  /* 0x0000004627467208 */ /* 0x000fc40004800000 */
[----:B------:R-:W-:Y:S02]  /*2530*/  FSEL R71, R38, R71, !P1 ;  /* 0x0000004726477208 */ /* 0x000fe40004800000 */
[----:B------:R-:W-:Y:S02]  /*2540*/  FSEL R72, R109, R72, !P1 ;  /* 0x000000486d487208 */ /* 0x000fe40004800000 */
[----:B------:R-:W-:Y:S02]  /*2550*/  FSEL R73, R110, R73, !P1 ;  /* 0x000000496e497208 */ /* 0x000fe40004800000 */
[----:B------:R-:W-:Y:S01]  /*2560*/  FSEL R74, R127, R74, !P1 ;  /* 0x0000004a7f4a7208 */ /* 0x000fe20004800000 */
[----:B------:R1:W-:Y:S01]  /*2570*/  STS.64 [R16], R12 ;  /* 0x0000000c10007388 */ /* 0x0003e20000000a00 */
[----:B------:R-:W-:Y:S02]  /*2580*/  FSEL R75, R128, R75, !P1 ;  /* 0x0000004b804b7208 */ /* 0x000fe40004800000 */
[----:B------:R-:W-:Y:S01]  /*2590*/  FSEL R76, R111, R76, !P1 ;  /* 0x0000004c6f4c7208 */ /* 0x000fe20004800000 */
[----:B------:R-:W-:Y:S01]  /*25a0*/  STS.64 [R16+0x410], R14 ;  /* 0x0004100e10007388 */ /* 0x000fe20000000a00 */
[----:B------:R-:W-:-:S02]  /*25b0*/  FSEL R77, R112, R77, !P1 ;  /* 0x0000004d704d7208 */ /* 0x000fc40004800000 */
[----:B------:R-:W-:Y:S01]  /*25c0*/  FSEL R78, R113, R78, !P1 ;  /* 0x0000004e714e7208 */ /* 0x000fe20004800000 */
[----:B------:R-:W-:Y:S01]  /*25d0*/  BAR.SYNC.DEFER_BLOCKING 0x0 ;  /* 0x0000000000007b1d */ /* 0x000fe20000010000 */
[----:B------:R-:W-:Y:S02]  /*25e0*/  FSEL R79, R114, R79, !P1 ;  /* 0x0000004f724f7208 */ /* 0x000fe40004800000 */
[----:B------:R-:W-:Y:S01]  /*25f0*/  FSEL R80, R117, R80, !P1 ;  /* 0x0000005075507208 */ /* 0x000fe20004800000 */
[----:B-1----:R-:W-:Y:S01]  /*2600*/  IMAD.MOV.U32 R12, RZ, RZ, 0x2 ;  /* 0x00000002ff0c7424 */ /* 0x002fe200078e00ff */
[----:B------:R-:W-:Y:S02]  /*2610*/  IADD3 R13, R2, 0x1a00, RZ ;  /* 0x00001a00020d7810 */ /* 0x000fe40007ffe0ff */
[----:B------:R-:W-:Y:S01]  /*2620*/  FSEL R81, R126, R81, !P1 ;  /* 0x000000517e517208 */ /* 0x000fe20004800000 */
[----:B------:R-:W-:Y:S01]  /*2630*/  IMAD.WIDE R2, R3, R12, c[0x0][0x1a0] ;  /* 0x0000680003027625 */ /* 0x000fe200078e020c */
[----:B------:R-:W-:-:S02]  /*2640*/  FSEL R82, R125, R82, !P1 ;  /* 0x000000527d527208 */ /* 0x000fc40004800000 */
[----:B------:R-:W-:Y:S01]  /*2650*/  FSEL R83, R124, R83, !P1 ;  /* 0x000000537c537208 */ /* 0x000fe20004800000 */
[----:B------:R-:W-:Y:S01]  /*2660*/  IMAD.WIDE R12, R13, R12, c[0x0][0x1a0] ;  /* 0x000068000d0c7625 */ /* 0x000fe200078e020c */
[----:B------:R-:W-:Y:S02]  /*2670*/  FSEL R85, R26, R85, !P1 ;  /* 0x000000551a557208 */ /* 0x000fe40004800000 */
[----:B------:R-:W-:Y:S02]  /*2680*/  FSEL R56, R25, R56, !P1 ;  /* 0x0000003819387208 */ /* 0x000fe40004800000 */
[----:B------:R-:W-:Y:S02]  /*2690*/  FSEL R57, R28, R57, !P1 ;  /* 0x000000391c397208 */ /* 0x000fe40004800000 */
[----:B------:R-:W-:Y:S02]  /*26a0*/  FSEL R58, R27, R58, !P1 ;  /* 0x0000003a1b3a7208 */ /* 0x000fe40004800000 */
[----:B------:R-:W-:-:S02]  /*26b0*/  FSEL R59, R30, R59, !P1 ;  /* 0x0000003b1e3b7208 */ /* 0x000fc40004800000 */
[----:B------:R-:W-:Y:S01]  /*26c0*/  FSEL R60, R29, R60, !P1 ;  /* 0x0000003c1d3c7208 */ /* 0x000fe20004800000 */
[----:B------:R-:W1:Y:S01]  /*26d0*/  LDS.128 R8, [R49] ;  /* 0x0000000031087984 */ /* 0x000e620000000c00 */
[----:B------:R-:W-:Y:S02]  /*26e0*/  FSEL R106, R31, R106, !P1 ;  /* 0x0000006a1f6a7208 */ /* 0x000fe40004800000 */
[----:B------:R-:W-:Y:S01]  /*26f0*/  FSEL R61, R32, R61, !P1 ;  /* 0x0000003d203d7208 */ /* 0x000fe20004800000 */
[----:B0-----:R0:W-:Y:S01]  /*2700*/  @!P2 STG.E.128 [R2.64], R4 ;  /* 0x000000040200a986 */ /* 0x0011e2000c101d04 */
[----:B------:R-:W-:Y:S02]  /*2710*/  FSEL R62, R33, R62, !P1 ;  /* 0x0000003e213e7208 */ /* 0x000fe40004800000 */
[----:B------:R-:W-:Y:S02]  /*2720*/  FSEL R107, R18, R107, !P1 ;  /* 0x0000006b126b7208 */ /* 0x000fe40004800000 */
[----:B------:R-:W-:-:S02]  /*2730*/  FSEL R63, R20, R63, !P1 ;  /* 0x0000003f143f7208 */ /* 0x000fc40004800000 */
[----:B------:R-:W-:Y:S02]  /*2740*/  FSEL R40, R19, R40, !P1 ;  /* 0x0000002813287208 */ /* 0x000fe40004800000 */
[----:B------:R-:W-:Y:S02]  /*2750*/  FSEL R42, R21, R42, !P1 ;  /* 0x0000002a152a7208 */ /* 0x000fe40004800000 */
[----:B------:R-:W-:Y:S02]  /*2760*/  FSEL R65, R22, R65, !P1 ;  /* 0x0000004116417208 */ /* 0x000fe40004800000 */
[----:B------:R-:W-:Y:S02]  /*2770*/  FSEL R66, R23, R66, !P1 ;  /* 0x0000004217427208 */ /* 0x000fe40004800000 */
[----:B------:R-:W-:Y:S01]  /*2780*/  FSEL R67, R24, R67, !P1 ;  /* 0x0000004318437208 */ /* 0x000fe20004800000 */
[----:B-1----:R0:W-:Y:S01]  /*2790*/  @!P3 STG.E.128 [R12.64], R8 ;  /* 0x000000080c00b986 */ /* 0x0021e2000c101d04 */
[----:B------:R-:W-:Y:S01]  /*27a0*/  @P4 CALL.REL.NOINC `(.L_x_1) ;  /* 0x0000001000004944 */ /* 0x000fe20003c00000 */
[----:B------:R-:W-:Y:S05]  /*27b0*/  BRA `(.L_x_2) ;  /* 0xffffde8000007947 */ /* 0x000fea000383ffff */
.L_x_1:
[----:B0-----:R-:W-:Y:S01]  /*27c0*/  FADD R4, R85, R56 ;  /* 0x0000003855047221 */ /* 0x001fe20000000000 */
[----:B------:R-:W-:Y:S01]  /*27d0*/  FMUL R11, R56, 0.25 ;  /* 0x3e800000380b7820 */ /* 0x000fe20000400000 */
[----:B------:R-:W-:Y:S01]  /*27e0*/  FADD R5, R59, R60 ;  /* 0x0000003c3b057221 */ /* 0x000fe20000000000 */
[C---:B------:R-:W-:Y:S01]  /*27f0*/  FMUL R2, R57.reuse, 0.25 ;  /* 0x3e80000039027820 */ /* 0x040fe20000400000 */
[C---:B------:R-:W-:Y:S01]  /*2800*/  FMUL R7, R4.reuse, 0.25 ;  /* 0x3e80000004077820 */ /* 0x040fe20000400000 */
[C---:B------:R-:W-:Y:S01]  /*2810*/  FSETP.GEU.AND P5, PT, |R4|.reuse, 1.175494350822287508e-38, PT ;  /* 0x008000000400780b */ /* 0x040fe20003fae200 */
[----:B------:R-:W-:Y:S01]  /*2820*/  FADD R3, R57, R4 ;  /* 0x0000000439037221 */ /* 0x000fe20000000000 */
[----:B------:R-:W-:Y:S01]  /*2830*/  FSETP.GT.AND P4, PT, |R4|, 8.50705917302346158658e+37, PT ;  /* 0x7e8000000400780b */ /* 0x000fe20003f84200 */
[----:B------:R-:W-:Y:S01]  /*2840*/  FMUL R8, R5, 0.25 ;  /* 0x3e80000005087820 */ /* 0x000fe20000400000 */
[----:B------:R-:W-:Y:S01]  /*2850*/  FADD R12, R62, R107 ;  /* 0x0000006b3e0c7221 */ /* 0x000fe20000000000 */
[----:B------:R-:W-:Y:S01]  /*2860*/  FMUL R6, R3, 0.25 ;  /* 0x3e80000003067820 */ /* 0x000fe20000400000 */
[----:B------:R-:W-:Y:S01]  /*2870*/  FSEL R9, R7, R4, P4 ;  /* 0x0000000407097208 */ /* 0x000fe20002000000 */
[----:B------:R-:W-:Y:S01]  /*2880*/  FMUL R7, R60, 0.25 ;  /* 0x3e8000003c077820 */ /* 0x000fe20000400000 */
[----:B------:R-:W-:Y:S01]  /*2890*/  FSEL R19, R11, R56, P4 ;  /* 0x000000380b137208 */ /* 0x000fe20002000000 */
[----:B------:R-:W-:Y:S01]  /*28a0*/  FMUL R11, R106, 0.25 ;  /* 0x3e8000006a0b7820 */ /* 0x000fe20000400000 */
[----:B------:R-:W-:Y:S01]  /*28b0*/  FSETP.GEU.AND P4, PT, |R5|, 1.175494350822287508e-38, PT ;  /* 0x008000000500780b */ /* 0x000fe20003f8e200 */
[----:B------:R-:W-:Y:S01]  /*28c0*/  FADD R13, R42, R65 ;  /* 0x000000412a0d7221 */ /* 0x000fe20000000000 */
[----:B------:R-:W-:Y:S01]  /*28d0*/  FSETP.GT.AND P6, PT, |R3|, 8.50705917302346158658e+37, PT ;  /* 0x7e8000000300780b */ /* 0x000fe20003fc4200 */
[----:B------:R-:W-:Y:S01]  /*28e0*/  @!P5 FMUL R9, R9, 16777216 ;  /* 0x4b8000000909d820 */ /* 0x000fe20000400000 */
[----:B------:R-:W-:Y:S01]  /*28f0*/  @!P5 FMUL R19, R19, 16777216 ;  /* 0x4b8000001313d820 */ /* 0x000fe20000400000 */
[----:B------:R-:W-:Y:S01]  /*2900*/  FSETP.GT.AND P5, PT, |R5|, 8.50705917302346158658e+37, PT ;  /* 0x7e8000000500780b */ /* 0x000fe20003fa4200 */
[----:B------:R-:W-:Y:S01]  /*2910*/  FMUL R24, R65, 0.25 ;  /* 0x3e80000041187820 */ /* 0x000fe20000400000 */
[----:B------:R-:W-:Y:S01]  /*2920*/  FSEL R57, R2, R57, P6 ;  /* 0x0000003902397208 */ /* 0x000fe20003000000 */
[----:B------:R-:W-:Y:S01]  /*2930*/  FADD R2, R106, R5 ;  /* 0x000000056a027221 */ /* 0x000fe20000000000 */
[----:B------:R-:W-:Y:S01]  /*2940*/  FSEL R10, R8, R5, P5 ;  /* 0x00000005080a7208 */ /* 0x000fe20002800000 */
[----:B------:R-:W-:Y:S01]  /*2950*/  FMUL R8, R63, 0.25 ;  /* 0x3e8000003f087820 */ /* 0x000fe20000400000 */
[----:B------:R-:W-:Y:S01]  /*2960*/  FSEL R60, R7, R60, P5 ;  /* 0x0000003c073c7208 */ /* 0x000fe20002800000 */
[----:B------:R-:W-:Y:S01]  /*2970*/  FMUL R7, R2, 0.25 ;  /* 0x3e80000002077820 */ /* 0x000fe20000400000 */
[----:B------:R-:W-:Y:S01]  /*2980*/  FSEL R20, R6, R3, P6 ;  /* 0x0000000306147208 */ /* 0x000fe20003000000 */
[----:B------:R-:W-:Y:S01]  /*2990*/  @!P4 FMUL R10, R10, 16777216 ;  /* 0x4b8000000a0ac820 */ /* 0x000fe20000400000 */
[----:B------:R-:W-:Y:S01]  /*29a0*/  FSETP.GT.AND P6, PT, |R2|, 8.50705917302346158658e+37, PT ;  /* 0x7e8000000200780b */ /* 0x000fe20003fc4200 */
[----:B------:R-:W-:Y:S01]  /*29b0*/  @!P4 FMUL R60, R60, 16777216 ;  /* 0x4b8000003c3cc820 */ /* 0x000fe20000400000 */
[C---:B------:R-:W-:Y:S01]  /*29c0*/  FSETP.GEU.AND P4, PT, |R12|.reuse, 1.175494350822287508e-38, PT ;  /* 0x008000000c00780b */ /* 0x040fe20003f8e200 */
[----:B------:R-:W-:Y:S01]  /*29d0*/  FMUL R6, R107, 0.25 ;  /* 0x3e8000006b067820 */ /* 0x000fe20000400000 */
[----:B------:R-:W-:Y:S01]  /*29e0*/  FSEL R25, R11, R106, P6 ;  /* 0x0000006a0b197208 */ /* 0x000fe20003000000 */
[C---:B------:R-:W-:Y:S01]  /*29f0*/  FMUL R11, R12.reuse, 0.25 ;  /* 0x3e8000000c0b7820 */ /* 0x040fe20000400000 */
[----:B------:R-:W-:Y:S01]  /*2a00*/  FSEL R22, R7, R2, P6 ;  /* 0x0000000207167208 */ /* 0x000fe20003000000 */
[----:B------:R-:W-:Y:S01]  /*2a10*/  FADD R7, R63, R12 ;  /* 0x0000000c3f077221 */ /* 0x000fe20000000000 */
[----:B------:R-:W-:Y:S01]  /*2a20*/  FSETP.GT.AND P6, PT, |R12|, 8.50705917302346158658e+37, PT ;  /* 0x7e8000000c00780b */ /* 0x000fe20003fc4200 */
[----:B------:R0:W1:Y:S01]  /*2a30*/  MUFU.RCP R18, R9 ;  /* 0x0000000900127308 */ /* 0x0000620000001000 */
[----:B------:R-:W-:Y:S01]  /*2a40*/  FSETP.GEU.AND P5, PT, |R3|, 1.175494350822287508e-38, PT ;  /* 0x008000000300780b */ /* 0x000fe20003fae200 */
[----:B------:R-:W-:Y:S01]  /*2a50*/  FMUL R33, R66, 0.25 ;  /* 0x3e80000042217820 */ /* 0x000fe20000400000 */
[----:B------:R-:W-:Y:S01]  /*2a60*/  FSEL R26, R11, R12, P6 ;  /* 0x0000000c0b1a7208 */ /* 0x000fe20003000000 */
[----:B------:R-:W-:Y:S01]  /*2a70*/  FMUL R11, R58, 0.25 ;  /* 0x3e8000003a0b7820 */ /* 0x000fe20000400000 */
[----:B------:R-:W-:Y:S01]  /*2a80*/  FSEL R107, R6, R107, P6 ;  /* 0x0000006b066b7208 */ /* 0x000fe20003000000 */
[C---:B------:R-:W-:Y:S01]  /*2a90*/  FMUL R6, R7.reuse, 0.25 ;  /* 0x3e80000007067820 */ /* 0x040fe20000400000 */
[----:B------:R-:W-:Y:S01]  /*2aa0*/  FSETP.GT.AND P6, PT, |R7|, 8.50705917302346158658e+37, PT ;  /* 0x7e8000000700780b */ /* 0x000fe20003fc4200 */
[----:B------:R-:W-:Y:S01]  /*2ab0*/  @!P4 FMUL R26, R26, 16777216 ;  /* 0x4b8000001a1ac820 */ /* 0x000fe20000400000 */
[----:B0-----:R-:W-:Y:S01]  /*2ac0*/  FADD R9, R40, R7 ;  /* 0x0000000728097221 */ /* 0x001fe20000000000 */
[----:B------:R-:W-:Y:S01]  /*2ad0*/  @!P4 FMUL R107, R107, 16777216 ;  /* 0x4b8000006b6bc820 */ /* 0x000fe20000400000 */
[----:B------:R-:W-:Y:S01]  /*2ae0*/  FSETP.GEU.AND P4, PT, |R7|, 1.175494350822287508e-38, PT ;  /* 0x008000000700780b */ /* 0x000fe20003f8e200 */
[----:B------:R0:W2:Y:S01]  /*2af0*/  MUFU.RCP R21, R10 ;  /* 0x0000000a00157308 */ /* 0x0000a20000001000 */
[----:B------:R-:W-:Y:S01]  /*2b00*/  FSEL R30, R6, R7, P6 ;  /* 0x00000007061e7208 */ /* 0x000fe20003000000 */
[----:B------:R-:W-:Y:S01]  /*2b10*/  @!P5 FMUL R20, R20, 16777216 ;  /* 0x4b8000001414d820 */ /* 0x000fe20000400000 */
[----:B------:R-:W-:Y:S01]  /*2b20*/  @!P5 FMUL R57, R57, 16777216 ;  /* 0x4b8000003939d820 */ /* 0x000fe20000400000 */
[----:B------:R-:W-:Y:S01]  /*2b30*/  FSETP.GEU.AND P5, PT, |R2|, 1.175494350822287508e-38, PT ;  /* 0x008000000200780b */ /* 0x000fe20003fae200 */
[C---:B------:R-:W-:Y:S01]  /*2b40*/  FMUL R6, R13.reuse, 0.25 ;  /* 0x3e8000000d067820 */ /* 0x040fe20000400000 */
[----:B------:R-:W-:Y:S01]  /*2b50*/  FSEL R63, R8, R63, P6 ;  /* 0x0000003f083f7208 */ /* 0x000fe20003000000 */
[----:B------:R-:W-:Y:S01]  /*2b60*/  FADD R8, R58, R3 ;  /* 0x000000033a087221 */ /* 0x000fe20000000000 */
[----:B------:R-:W-:Y:S01]  /*2b70*/  FSETP.GT.AND P6, PT, |R13|, 8.50705917302346158658e+37, PT ;  /* 0x7e8000000d00780b */ /* 0x000fe20003fc4200 */
[----:B------:R-:W-:Y:S01]  /*2b80*/  FMUL R46, R9, 0.25 ;  /* 0x3e800000092e7820 */ /* 0x000fe20000400000 */
[----:B0-----:R-:W-:Y:S01]  /*2b90*/  FADD R10, R66, R13 ;  /* 0x0000000d420a7221 */ /* 0x001fe20000000000 */
[----:B------:R-:W-:Y:S01]  /*2ba0*/  FMUL R23, R8, 0.25 ;  /* 0x3e80000008177820 */ /* 0x000fe20000400000 */
[----:B------:R-:W-:Y:S01]  /*2bb0*/  FSEL R32, R6, R13, P6 ;  /* 0x0000000d06207208 */ /* 0x000fe20003000000 */
[----:B------:R-:W-:Y:S01]  /*2bc0*/  @!P4 FMUL R30, R30, 16777216 ;  /* 0x4b8000001e1ec820 */ /* 0x000fe20000400000 */
[----:B------:R-:W-:Y:S01]  /*2bd0*/  @!P4 FMUL R63, R63, 16777216 ;  /* 0x4b8000003f3fc820 */ /* 0x000fe20000400000 */
[C---:B------:R-:W-:Y:S01]  /*2be0*/  FADD R6, R61.reuse, R2 ;  /* 0x000000023d067221 */ /* 0x040fe20000000000 */
[----:B------:R-:W-:Y:S01]  /*2bf0*/  FSETP.GT.AND P4, PT, |R8|, 8.50705917302346158658e+37, PT ;  /* 0x7e8000000800780b */ /* 0x000fe20003f84200 */
[----:B------:R-:W-:Y:S01]  /*2c00*/  @!P5 FMUL R22, R22, 16777216 ;  /* 0x4b8000001616d820 */ /* 0x000fe20000400000 */
[----:B------:R-:W-:Y:S01]  /*2c10*/  FSEL R65, R24, R65, P6 ;  /* 0x0000004118417208 */ /* 0x000fe20003000000 */
[----:B------:R-:W-:Y:S01]  /*2c20*/  FMUL R24, R61, 0.25 ;  /* 0x3e8000003d187820 */ /* 0x000fe20000400000 */
[----:B------:R-:W-:Y:S01]  /*2c30*/  FSEL R58, R11, R58, P4 ;  /* 0x0000003a0b3a7208 */ /* 0x000fe20002000000 */
[C---:B------:R-:W-:Y:S01]  /*2c40*/  FMUL R29, R6.reuse, 0.25 ;  /* 0x3e800000061d7820 */ /* 0x040fe20000400000 */
[----:B------:R-:W-:Y:S01]  /*2c50*/  FSEL R27, R23, R8, P4 ;  /* 0x00000008171b7208 */ /* 0x000fe20002000000 */
[----:B------:R-:W-:Y:S01]  /*2c60*/  @!P5 FMUL R25, R25, 16777216 ;  /* 0x4b8000001919d820 */ /* 0x000fe20000400000 */
[----:B------:R-:W-:Y:S01]  /*2c70*/  FSETP.GT.AND P4, PT, |R6|, 8.50705917302346158658e+37, PT ;  /* 0x7e8000000600780b */ /* 0x000fe20003f84200 */
[----:B------:R-:W-:Y:S01]  /*2c80*/  FMUL R11, R40, 0.25 ;  /* 0x3e800000280b7820 */ /* 0x000fe20000400000 */
[----:B------:R-:W-:Y:S01]  /*2c90*/  FSETP.GEU.AND P5, PT, |R13|, 1.175494350822287508e-38, PT ;  /* 0x008000000d00780b */ /* 0x000fe20003fae200 */
[----:B------:R-:W0:Y:S01]  /*2ca0*/  MUFU.RCP R26, R26 ;  /* 0x0000001a001a7308 */ /* 0x000e220000001000 */
[----:B------:R-:W-:Y:S01]  /*2cb0*/  FSEL R61, R24, R61, P4 ;  /* 0x0000003d183d7208 */ /* 0x000fe20002000000 */
[----:B-1----:R-:W-:Y:S01]  /*2cc0*/  FMUL R18, R18, R19 ;  /* 0x0000001312127220 */ /* 0x002fe20000400000 */
[----:B------:R-:W-:Y:S01]  /*2cd0*/  FSEL R28, R29, R6, P4 ;  /* 0x000000061d1c7208 */ /* 0x000fe20002000000 */
[----:B--2---:R-:W-:Y:S01]  /*2ce0*/  FMUL R21, R21, R60 ;  /* 0x0000003c15157220 */ /* 0x004fe20000400000 */
[----:B------:R-:W-:Y:S01]  /*2cf0*/  FSETP.GT.AND P4, PT, |R9|, 8.50705917302346158658e+37, PT ;  /* 0x7e8000000900780b */ /* 0x000fe20003f84200 */
[----:B------:R-:W-:Y:S01]  /*2d00*/  FMUL R34, R67, 0.25 ;  /* 0x3e80000043227820 */ /* 0x000fe20000400000 */
[C---:B------:R-:W-:Y:S01]  /*2d10*/  FSETP.GT.AND P6, PT, |R10|.reuse, 8.50705917302346158658e+37, PT ;  /* 0x7e8000000a00780b */ /* 0x040fe20003fc4200 */
[----:B------:R-:W1:Y:S01]  /*2d20*/  MUFU.RCP R30, R30 ;  /* 0x0000001e001e7308 */ /* 0x000e620000001000 */
[----:B------:R-:W-:Y:S01]  /*2d30*/  FSEL R40, R11, R40, P4 ;  /* 0x000000280b287208 */ /* 0x000fe20002000000 */
[----:B------:R-:W-:Y:S01]  /*2d40*/  FMUL R11, R10, 0.25 ;  /* 0x3e8000000a0b7820 */ /* 0x000fe20000400000 */
[----:B------:R-:W-:Y:S01]  /*2d50*/  FSEL R31, R46, R9, P4 ;  /* 0x000000092e1f7208 */ /* 0x000fe20002000000 */
[----:B------:R-:W-:Y:S01]  /*2d60*/  @!P5 FMUL R32, R32, 16777216 ;  /* 0x4b8000002020d820 */ /* 0x000fe20000400000 */
[----:B------:R-:W-:Y:S01]  /*2d70*/  FSETP.GEU.AND P4, PT, |R8|, 1.175494350822287508e-38, PT ;  /* 0x008000000800780b */ /* 0x000fe20003f8e200 */
[----:B------:R-:W-:Y:S01]  /*2d80*/  @!P5 FMUL R65, R65, 16777216 ;  /* 0x4b8000004141d820 */ /* 0x000fe20000400000 */
[----:B------:R-:W-:Y:S01]  /*2d90*/  FSETP.GEU.AND P5, PT, |R10|, 1.175494350822287508e-38, PT ;  /* 0x008000000a00780b */ /* 0x000fe20003fae200 */
[----:B------:R-:W2:Y:S01]  /*2da0*/  MUFU.RCP R20, R20 ;  /* 0x0000001400147308 */ /* 0x000ea20000001000 */
[----:B------:R-:W-:Y:S01]  /*2db0*/  FSEL R24, R11, R10, P6 ;  /* 0x0000000a0b187208 */ /* 0x000fe20003000000 */
[----:B0-----:R-:W-:Y:S01]  /*2dc0*/  FMUL R26, R26, R107 ;  /* 0x0000006b1a1a7220 */ /* 0x001fe20000400000 */
[----:B------:R-:W-:Y:S01]  /*2dd0*/  FSEL R33, R33, R66, P6 ;  /* 0x0000004221217208 */ /* 0x000fe20003000000 */
[----:B------:R-:W-:Y:S01]  /*2de0*/  FADD R11, R67, R10 ;  /* 0x0000000a430b7221 */ /* 0x000fe20000000000 */
[----:B------:R-:W-:Y:S01]  /*2df0*/  FADD R76, R76, R77 ;  /* 0x0000004d4c4c7221 */ /* 0x000fe20000000000 */
[----:B------:R-:W-:Y:S01]  /*2e00*/  FADD R80, R80, R81 ;  /* 0x0000005150507221 */ /* 0x000fe20000000000 */
[----:B------:R-:W-:Y:S01]  /*2e10*/  FADD R87, -R84, R87 ;  /* 0x0000005754577221 */ /* 0x000fe20000000100 */
[----:B------:R-:W0:Y:S01]  /*2e20*/  MUFU.RCP R32, R32 ;  /* 0x0000002000207308 */ /* 0x000e220000001000 */
[----:B-1----:R-:W-:Y:S01]  /*2e30*/  FMUL R30, R30, R63 ;  /* 0x0000003f1e1e7220 */ /* 0x002fe20000400000 */
[----:B------:R-:W-:Y:S01]  /*2e40*/  @!P4 FMUL R27, R27, 16777216 ;  /* 0x4b8000001b1bc820 */ /* 0x000fe20000400000 */
[----:B------:R-:W-:Y:S01]  /*2e50*/  @!P4 FMUL R58, R58, 16777216 ;  /* 0x4b8000003a3ac820 */ /* 0x000fe20000400000 */
[----:B------:R-:W-:Y:S01]  /*2e60*/  FSETP.GEU.AND P4, PT, |R6|, 1.175494350822287508e-38, PT ;  /* 0x008000000600780b */ /* 0x000fe20003f8e200 */
[----:B------:R-:W-:Y:S01]  /*2e70*/  @!P5 FMUL R24, R24, 16777216 ;  /* 0x4b8000001818d820 */ /* 0x000fe20000400000 */
[----:B------:R-:W-:Y:S01]  /*2e80*/  @!P5 FMUL R33, R33, 16777216 ;  /* 0x4b8000002121d820 */ /* 0x000fe20000400000 */
[----:B------:R-:W-:Y:S01]  /*2e90*/  FSETP.GEU.AND P5, PT, |R9|, 1.175494350822287508e-38, PT ;  /* 0x008000000900780b */ /* 0x000fe20003fae200 */
[----:B------:R-:W1:Y:S01]  /*2ea0*/  MUFU.RCP R22, R22 ;  /* 0x0000001600167308 */ /* 0x000e620000001000 */
[----:B--2---:R-:W-:Y:S01]  /*2eb0*/  FMUL R20, R20, R57 ;  /* 0x0000003914147220 */ /* 0x004fe20000400000 */
[C---:B------:R-:W-:Y:S01]  /*2ec0*/  FMUL R38, R11.reuse, 0.25 ;  /* 0x3e8000000b267820 */ /* 0x040fe20000400000 */
[----:B------:R-:W-:Y:S01]  /*2ed0*/  FSETP.GT.AND P6, PT, |R11|, 8.50705917302346158658e+37, PT ;  /* 0x7e8000000b00780b */ /* 0x000fe20003fc4200 */
[----:B------:R-:W-:Y:S01]  /*2ee0*/  FADD R90, -R89, R90 ;  /* 0x0000005a595a7221 */ /* 0x000fe20000000100 */
[----:B------:R-:W-:Y:S01]  /*2ef0*/  FADD R95, -R94, R95 ;  /* 0x0000005f5e5f7221 */ /* 0x000fe20000000100 */
[----:B------:R-:W-:Y:S01]  /*2f00*/  FADD R68, R101, R68 ;  /* 0x0000004465447221 */ /* 0x000fe20000000000 */
[----:B------:R-:W-:Y:S01]  /*2f10*/  FSEL R54, R38, R11, P6 ;  /* 0x0000000b26367208 */ /* 0x000fe20003000000 */
[----:B------:R-:W2:Y:S01]  /*2f20*/  MUFU.RCP R24, R24 ;  /* 0x0000001800187308 */ /* 0x000ea20000001000 */
[----:B------:R-:W-:Y:S01]  /*2f30*/  @!P4 FMUL R28, R28, 16777216 ;  /* 0x4b8000001c1cc820 */ /* 0x000fe20000400000 */
[----:B------:R-:W-:Y:S01]  /*2f40*/  @!P4 FMUL R61, R61, 16777216 ;  /* 0x4b8000003d3dc820 */ /* 0x000fe20000400000 */
[----:B------:R-:W-:Y:S01]  /*2f50*/  FSETP.NEU.AND P4, PT, R4, RZ, PT ;  /* 0x000000ff0400720b */ /* 0x000fe20003f8d000 */
[----:B------:R-:W-:Y:S01]  /*2f60*/  @!P5 FMUL R31, R31, 16777216 ;  /* 0x4b8000001f1fd820 */ /* 0x000fe20000400000 */
[----:B------:R-:W-:Y:S01]  /*2f70*/  @!P5 FMUL R40, R40, 16777216 ;  /* 0x4b8000002828d820 */ /* 0x000fe20000400000 */
[----:B------:R-:W-:Y:S01]  /*2f80*/  FSETP.NEU.AND P5, PT, R5, RZ, PT ;  /* 0x000000ff0500720b */ /* 0x000fe20003fad000 */
[----:B0-----:R-:W-:Y:S01]  /*2f90*/  FMUL R32, R32, R65 ;  /* 0x0000004120207220 */ /* 0x001fe20000400000 */
[----:B------:R-:W-:Y:S01]  /*2fa0*/  FSEL R39, R18, RZ, P4 ;  /* 0x000000ff12277208 */ /* 0x000fe20002000000 */
[----:B-1----:R-:W-:Y:S01]  /*2fb0*/  FMUL R22, R22, R25 ;  /* 0x0000001916167220 */ /* 0x002fe20000400000 */
[----:B------:R-:W-:Y:S01]  /*2fc0*/  FSETP.NEU.AND P4, PT, R12, RZ, PT ;  /* 0x000000ff0c00720b */ /* 0x000fe20003f8d000 */
[----:B------:R-:W-:Y:S01]  /*2fd0*/  FADD R18, R8, R8 ;  /* 0x0000000808127221 */ /* 0x000fe20000000000 */
[----:B------:R-:W-:Y:S01]  /*2fe0*/  FSEL R57, R21, RZ, P5 ;  /* 0x000000ff15397208 */ /* 0x000fe20002800000 */
[----:B------:R-:W-:Y:S01]  /*2ff0*/  FADD R21, R6, R6 ;  /* 0x0000000606157221 */ /* 0x000fe20000000000 */
[----:B------:R-:W-:Y:S01]  /*3000*/  FSEL R63, R26, RZ, P4 ;  /* 0x000000ff1a3f7208 */ /* 0x000fe20002000000 */
[----:B------:R-:W-:Y:S01]  /*3010*/  FADD R19, R18, R18 ;  /* 0x0000001212137221 */ /* 0x000fe20000000000 */
[----:B------:R-:W-:Y:S01]  /*3020*/  FSETP.NEU.AND P4, PT, R3, RZ, PT ;  /* 0x000000ff0300720b */ /* 0x000fe20003f8d000 */
[----:B--2---:R-:W-:Y:S01]  /*3030*/  FMUL R24, R24, R33 ;  /* 0x0000002118187220 */ /* 0x004fe20000400000 */
[----:B------:R-:W-:Y:S01]  /*3040*/  FSETP.NEU.AND P5, PT, R13, RZ, PT ;  /* 0x000000ff0d00720b */ /* 0x000fe20003fad000 */
[----:B------:R-:W-:Y:S01]  /*3050*/  FMUL R25, R18, 0.25 ;  /* 0x3e80000012197820 */ /* 0x000fe20000400000 */
[----:B------:R-:W-:Y:S01]  /*3060*/  FSEL R33, R20, RZ, P4 ;  /* 0x000000ff14217208 */ /* 0x000fe20002000000 */
[----:B------:R-:W-:Y:S01]  /*3070*/  FMUL R44, R19, 0.25 ;  /* 0x3e800000132c7820 */ /* 0x000fe20000400000 */
[----:B------:R-:W-:Y:S01]  /*3080*/  FSETP.GEU.AND P4, PT, |R11|, 1.175494350822287508e-38, PT ;  /* 0x008000000b00780b */ /* 0x000fe20003f8e200 */
[----:B------:R-:W-:Y:S01]  /*3090*/  MUFU.RCP R55, R27 ;  /* 0x0000001b00377308 */ /* 0x000fe20000001000 */
[----:B------:R-:W-:Y:S01]  /*30a0*/  FSEL R69, R32, RZ, P5 ;  /* 0x000000ff20457208 */ /* 0x000fe20002800000 */
[----:B------:R-:W-:Y:S01]  /*30b0*/  FADD R20, R9, R9 ;  /* 0x0000000909147221 */ /* 0x000fe20000000000 */
[----:B------:R-:W-:Y:S01]  /*30c0*/  FSEL R67, R34, R67, P6 ;  /* 0x0000004322437208 */ /* 0x000fe20003000000 */
[----:B------:R-:W-:Y:S01]  /*30d0*/  FMUL R32, R87, R87 ;  /* 0x0000005757207220 */ /* 0x000fe20000400000 */
[----:B------:R-:W-:Y:S01]  /*30e0*/  FSETP.NEU.AND P5, PT, R2, RZ, PT ;  /* 0x000000ff0200720b */ /* 0x000fe20003fad000 */
[----:B------:R-:W-:Y:S01]  /*30f0*/  FADD R26, R11, R11 ;  /* 0x0000000b0b1a7221 */ /* 0x000fe20000000000 */
[----:B------:R-:W-:Y:S01]  /*3100*/  FSETP.NEU.AND P6, PT, R7, RZ, PT ;  /* 0x000000ff0700720b */ /* 0x000fe20003fcd000 */
[----:B------:R-:W0:Y:S01]  /*3110*/  MUFU.RCP R50, R28 ;  /* 0x0000001c00327308 */ /* 0x000e220000001000 */
[----:B------:R-:W-:Y:S01]  /*3120*/  FSEL R35, R22, RZ, P5 ;  /* 0x000000ff16237208 */ /* 0x000fe20002800000 */
[----:B------:R-:W-:Y:S01]  /*3130*/  FMUL R85, R85, R32 ;  /* 0x0000002055557220 */ /* 0x000fe20000400000 */
[----:B------:R-:W-:Y:S01]  /*3140*/  FSEL R34, R30, RZ, P6 ;  /* 0x000000ff1e227208 */ /* 0x000fe20003000000 */
[----:B------:R-:W-:Y:S01]  /*3150*/  @!P4 FMUL R54, R54, 16777216 ;  /* 0x4b8000003636c820 */ /* 0x000fe20000400000 */
[----:B------:R-:W-:Y:S01]  /*3160*/  FSETP.NEU.AND P5, PT, R10, RZ, PT ;  /* 0x000000ff0a00720b */ /* 0x000fe20003fad000 */
[----:B------:R-:W-:Y:S01]  /*3170*/  @!P4 FMUL R67, R67, 16777216 ;  /* 0x4b8000004343c820 */ /* 0x000fe20000400000 */
[----:B------:R-:W-:Y:S01]  /*3180*/  FSETP.GEU.AND P6, PT, |R18|, 1.175494350822287508e-38, PT ;  /* 0x008000001200780b */ /* 0x000fe20003fce200 */
[----:B------:R-:W-:Y:S01]  /*3190*/  FMUL R30, R21, 0.25 ;  /* 0x3e800000151e7820 */ /* 0x000fe20000400000 */
[----:B------:R-:W-:Y:S01]  /*31a0*/  FSEL R36, R24, RZ, P5 ;  /* 0x000000ff18247208 */ /* 0x000fe20002800000 */
[----:B------:R1:W2:Y:S01]  /*31b0*/  MUFU.RCP R65, R31 ;  /* 0x0000001f00417308 */ /* 0x0002a20000001000 */
[----:B------:R-:W-:Y:S01]  /*31c0*/  FSETP.GT.AND P5, PT, |R18|, 8.50705917302346158658e+37, PT ;  /* 0x7e8000001200780b */ /* 0x000fe20003fa4200 */
[----:B------:R-:W-:Y:S01]  /*31d0*/  FMUL R32, R90, R90 ;  /* 0x0000005a5a207220 */ /* 0x000fe20000400000 */
[----:B------:R-:W-:Y:S01]  /*31e0*/  FSETP.GEU.AND P4, PT, |R19|, 1.175494350822287508e-38, PT ;  /* 0x008000001300780b */ /* 0x000fe20003f8e200 */
[----:B------:R-:W-:Y:S01]  /*31f0*/  FMUL R113, R26, 0.25 ;  /* 0x3e8000001a717820 */ /* 0x000fe20000400000 */
[----:B------:R-:W-:Y:S01]  /*3200*/  FSEL R56, R25, R18, P5 ;  /* 0x0000001219387208 */ /* 0x000fe20002800000 */
[----:B------:R-:W-:Y:S01]  /*3210*/  FFMA R85, R39, R85, R68 ;  /* 0x0000005527557223 */ /* 0x000fe20000000044 */
[----:B------:R-:W-:Y:S01]  /*3220*/  FSEL R77, R23, R8, P5 ;  /* 0x00000008174d7208 */ /* 0x000fe20002800000 */
[C---:B------:R-:W-:Y:S01]  /*3230*/  FADD R23, R19.reuse, R19 ;  /* 0x0000001313177221 */ /* 0x040fe20000000000 */
[----:B------:R-:W-:Y:S01]  /*3240*/  FSETP.GT.AND P5, PT, |R19|, 8.50705917302346158658e+37, PT ;  /* 0x7e8000001300780b */ /* 0x000fe20003fa4200 */
[----:B------:R-:W-:Y:S01]  /*3250*/  @!P6 FMUL R56, R56, 16777216 ;  /* 0x4b8000003838e820 */ /* 0x000fe20000400000 */
[----:B-1----:R-:W-:Y:S01]  /*3260*/  FMUL R31, R20, 0.25 ;  /* 0x3e800000141f7820 */ /* 0x002fe20000400000 */
[----:B------:R-:W-:Y:S01]  /*3270*/  @!P6 FMUL R77, R77, 16777216 ;  /* 0x4b8000004d4de820 */ /* 0x000fe20000400000 */
[----:B------:R-:W-:Y:S01]  /*3280*/  FSEL R60, R44, R19, P5 ;  /* 0x000000132c3c7208 */ /* 0x000fe20002800000 */
[----:B------:R-:W-:Y:S01]  /*3290*/  FMUL R24, R23, 0.25 ;  /* 0x3e80000017187820 */ /* 0x000fe20000400000 */
[----:B------:R-:W-:Y:S01]  /*32a0*/  FSEL R48, R25, R18, P5 ;  /* 0x0000001219307208 */ /* 0x000fe20002800000 */
[C---:B------:R-:W-:Y:S01]  /*32b0*/  FADD R25, R23.reuse, R23 ;  /* 0x0000001717197221 */ /* 0x040fe20000000000 */
[C---:B------:R-:W-:Y:S01]  /*32c0*/  FSETP.GEU.AND P6, PT, |R23|.reuse, 1.175494350822287508e-38, PT ;  /* 0x008000001700780b */ /* 0x040fe20003fce200 */
[----:B------:R-:W-:Y:S01]  /*32d0*/  @!P4 FMUL R60, R60, 16777216 ;  /* 0x4b8000003c3cc820 */ /* 0x000fe20000400000 */
[----:B------:R-:W-:Y:S01]  /*32e0*/  FSETP.GT.AND P5, PT, |R23|, 8.50705917302346158658e+37, PT ;  /* 0x7e8000001700780b */ /* 0x000fe20003fa4200 */
[C---:B------:R-:W-:Y:S01]  /*32f0*/  FMUL R22, R25.reuse, 0.25 ;  /* 0x3e80000019167820 */ /* 0x040fe20000400000 */
[----:B------:R-:W-:Y:S01]  /*3300*/  @!P4 FMUL R48, R48, 16777216 ;  /* 0x4b8000003030c820 */ /* 0x000fe20000400000 */
[----:B------:R-:W-:Y:S01]  /*3310*/  FSETP.GEU.AND P4, PT, |R25|, 1.175494350822287508e-38, PT ;  /* 0x008000001900780b */ /* 0x000fe20003f8e200 */
[----:B------:R-:W1:Y:S01]  /*3320*/  MUFU.RCP R66, R56 ;  /* 0x0000003800427308 */ /* 0x000e620000001000 */
[----:B------:R-:W-:Y:S01]  /*3330*/  FSEL R91, R24, R23, P5 ;  /* 0x00000017185b7208 */ /* 0x000fe20002800000 */
[----:B------:R-:W-:Y:S01]  /*3340*/  FFMA R84, R87, R39, R84 ;  /* 0x0000002757547223 */ /* 0x000fe20000000054 */
[----:B------:R-:W-:Y:S01]  /*3350*/  FSEL R44, R44, R19, P5 ;  /* 0x000000132c2c7208 */ /* 0x000fe20002800000 */
[----:B------:R-:W-:Y:S01]  /*3360*/  FADD R72, R72, R73 ;  /* 0x0000004948487221 */ /* 0x000fe20000000000 */
[----:B------:R-:W-:Y:S01]  /*3370*/  FSETP.GT.AND P5, PT, |R25|, 8.50705917302346158658e+37, PT ;  /* 0x7e8000001900780b */ /* 0x000fe20003fa4200 */
[----:B------:R-:W-:Y:S01]  /*3380*/  FADD R99, -R98, R99 ;  /* 0x0000006362637221 */ /* 0x000fe20000000100 */
[----:B------:R-:W-:Y:S01]  /*3390*/  @!P6 FMUL R91, R91, 16777216 ;  /* 0x4b8000005b5be820 */ /* 0x000fe20000400000 */
[----:B------:R-:W-:Y:S01]  /*33a0*/  @!P6 FMUL R44, R44, 16777216 ;  /* 0x4b8000002c2ce820 */ /* 0x000fe20000400000 */
[----:B------:R-:W-:Y:S01]  /*33b0*/  FSEL R51, R22, R25, P5 ;  /* 0x0000001916337208 */ /* 0x000fe20002800000 */
[----:B------:R-:W-:Y:S01]  /*33c0*/  FFMA R89, R90, R57, R89 ;  /* 0x000000395a597223 */ /* 0x000fe20000000059 */
[----:B------:R-:W-:Y:S01]  /*33d0*/  FSEL R37, R24, R23, P5 ;  /* 0x0000001718257208 */ /* 0x000fe20002800000 */
[C---:B------:R-:W-:Y:S01]  /*33e0*/  FADD R24, R21.reuse, R21 ;  /* 0x0000001515187221 */ /* 0x040fe20000000000 */
[----:B------:R-:W-:Y:S01]  /*33f0*/  FSETP.GEU.AND P5, PT, |R21|, 1.175494350822287508e-38, PT ;  /* 0x008000001500780b */ /* 0x000fe20003fae200 */
[----:B------:R-:W-:Y:S01]  /*3400*/  @!P4 FMUL R51, R51, 16777216 ;  /* 0x4b8000003333c820 */ /* 0x000fe20000400000 */
[----:B------:R-:W-:Y:S01]  /*3410*/  FSETP.GT.AND P6, PT, |R21|, 8.50705917302346158658e+37, PT ;  /* 0x7e8000001500780b */ /* 0x000fe20003fc4200 */
[----:B------:R-:W-:Y:S01]  /*3420*/  @!P4 FMUL R37, R37, 16777216 ;  /* 0x4b8000002525c820 */ /* 0x000fe20000400000 */
[C---:B------:R-:W-:Y:S01]  /*3430*/  FADD R27, R24.reuse, R24 ;  /* 0x00000018181b7221 */ /* 0x040fe20000000000 */
[C---:B------:R-:W-:Y:S01]  /*3440*/  FSETP.GEU.AND P4, PT, |R24|.reuse, 1.175494350822287508e-38, PT ;  /* 0x008000001800780b */ /* 0x040fe20003f8e200 */
[----:B------:R-:W-:Y:S01]  /*3450*/  FMUL R45, R24, 0.25 ;  /* 0x3e800000182d7820 */ /* 0x000fe20000400000 */
[----:B------:R-:W-:Y:S01]  /*3460*/  FSEL R64, R30, R21, P6 ;  /* 0x000000151e407208 */ /* 0x000fe20003000000 */
[----:B------:R-:W-:Y:S01]  /*3470*/  FADD R28, R27, R27 ;  /* 0x0000001b1b1c7221 */ /* 0x000fe20000000000 */
[----:B------:R-:W-:Y:S01]  /*3480*/  FSEL R104, R29, R6, P6 ;  /* 0x000000061d687208 */ /* 0x000fe20003000000 */
[----:B------:R-:W-:Y:S01]  /*3490*/  FMUL R73, R99, R99 ;  /* 0x0000006363497220 */ /* 0x000fe20000400000 */
[----:B------:R-:W-:Y:S01]  /*34a0*/  FSETP.GT.AND P6, PT, |R24|, 8.50705917302346158658e+37, PT ;  /* 0x7e8000001800780b */ /* 0x000fe20003fc4200 */
[----:B------:R-:W-:Y:S01]  /*34b0*/  FMUL R29, R28, 0.25 ;  /* 0x3e8000001c1d7820 */ /* 0x000fe20000400000 */
[----:B------:R-:W-:Y:S01]  /*34c0*/  @!P5 FMUL R64, R64, 16777216 ;  /* 0x4b8000004040d820 */ /* 0x000fe20000400000 */
[----:B------:R-:W-:Y:S01]  /*34d0*/  @!P5 FMUL R104, R104, 16777216 ;  /* 0x4b8000006868d820 */ /* 0x000fe20000400000 */
[C---:B------:R-:W-:Y:S01]  /*34e0*/  FSETP.GEU.AND P5, PT, |R27|.reuse, 1.175494350822287508e-38, PT ;  /* 0x008000001b00780b */ /* 0x040fe20003fae200 */
[----:B------:R-:W-:Y:S01]  /*34f0*/  FMUL R73, R42, R73 ;  /* 0x000000492a497220 */ /* 0x000fe20000400000 */
[----:B------:R-:W-:Y:S01]  /*3500*/  FSEL R106, R30, R21, P6 ;  /* 0x000000151e6a7208 */ /* 0x000fe20003000000 */
[----:B------:R-:W-:Y:S01]  /*3510*/  FMUL R30, R27, 0.25 ;  /* 0x3e8000001b1e7820 */ /* 0x000fe20000400000 */
[-C--:B------:R-:W-:Y:S01]  /*3520*/  FSEL R81, R45, R24.reuse, P6 ;  /* 0x000000182d517208 */ /* 0x080fe20003000000 */
[----:B------:R0:W-:Y:S01]  /*3530*/  MUFU.RCP R101, R64 ;  /* 0x0000004000657308 */ /* 0x0001e20000001000 */
[----:B------:R-:W-:Y:S01]  /*3540*/  FSETP.GT.AND P6, PT, |R27|, 8.50705917302346158658e+37, PT ;  /* 0x7e8000001b00780b */ /* 0x000fe20003fc4200 */
[----:B------:R-:W-:Y:S01]  /*3550*/  @!P4 FMUL R106, R106, 16777216 ;  /* 0x4b8000006a6ac820 */ /* 0x000fe20000400000 */
[----:B------:R-:W-:Y:S01]  /*3560*/  FFMA R98, R99, R69, R98 ;  /* 0x0000004563627223 */ /* 0x000fe20000000062 */
[----:B------:R-:W-:Y:S01]  /*3570*/  @!P4 FMUL R81, R81, 16777216 ;  /* 0x4b8000005151c820 */ /* 0x000fe20000400000 */
[----:B------:R-:W-:Y:S01]  /*3580*/  FSEL R103, R30, R27, P6 ;  /* 0x0000001b1e677208 */ /* 0x000fe20003000000 */
[----:B------:R-:W-:Y:S01]  /*3590*/  FFMA R73, R69, R73, R80 ;  /* 0x0000004945497223 */ /* 0x000fe20000000050 */
[----:B------:R-:W-:Y:S01]  /*35a0*/  FSEL R45, R45, R24, P6 ;  /* 0x000000182d2d7208 */ /* 0x000fe20003000000 */
[----:B------:R-:W-:Y:S01]  /*35b0*/  MUFU.RCP R39, R81 ;  /* 0x0000005100277308 */ /* 0x000fe20000001000 */
[----:B------:R-:W-:Y:S01]  /*35c0*/  FSETP.GEU.AND P4, PT, |R20|, 1.175494350822287508e-38, PT ;  /* 0x008000001400780b */ /* 0x000fe20003f8e200 */
[----:B------:R-:W-:Y:S01]  /*35d0*/  @!P5 FMUL R103, R103, 16777216 ;  /* 0x4b8000006767d820 */ /* 0x000fe20000400000 */
[----:B------:R-:W-:Y:S01]  /*35e0*/  FSETP.GT.AND P6, PT, |R28|, 8.50705917302346158658e+37, PT ;  /* 0x7e8000001c00780b */ /* 0x000fe20003fc4200 */
[----:B------:R-:W-:Y:S01]  /*35f0*/  @!P5 FMUL R45, R45, 16777216 ;  /* 0x4b8000002d2dd820 */ /* 0x000fe20000400000 */
[----:B------:R-:W-:Y:S01]  /*3600*/  FSETP.GT.AND P5, PT, |R20|, 8.50705917302346158658e+37, PT ;  /* 0x7e8000001400780b */ /* 0x000fe20003fa4200 */
[----:B0-----:R-:W-:Y:S01]  /*3610*/  FMUL R64, R50, R61 ;  /* 0x0000003d32407220 */ /* 0x001fe20000400000 */
[----:B------:R-:W-:Y:S01]  /*3620*/  FSEL R43, R30, R27, P6 ;  /* 0x0000001b1e2b7208 */ /* 0x000fe20003000000 */
[----:B------:R-:W-:Y:S01]  /*3630*/  FADD R30, R20, R20 ;  /* 0x00000014141e7221 */ /* 0x000fe20000000000 */
[----:B------:R-:W-:Y:S01]  /*3640*/  FSEL R107, R31, R20, P5 ;  /* 0x000000141f6b7208 */ /* 0x000fe20002800000 */
[----:B------:R0:W-:Y:S01]  /*3650*/  MUFU.RCP R87, R60 ;  /* 0x0000003c00577308 */ /* 0x0001e20000001000 */
[----:B------:R-:W-:Y:S01]  /*3660*/  FSEL R108, R46, R9, P5 ;  /* 0x000000092e6c7208 */ /* 0x000fe20002800000 */
[----:B------:R-:W-:Y:S01]  /*3670*/  FMUL R109, R30, 0.25 ;  /* 0x3e8000001e6d7820 */ /* 0x000fe20000400000 */
[----:B------:R-:W-:Y:S01]  /*3680*/  FSEL R52, R29, R28, P6 ;  /* 0x0000001c1d347208 */ /* 0x000fe20003000000 */
[----:B------:R-:W-:Y:S01]  /*3690*/  @!P4 FMUL R107, R107, 16777216 ;  /* 0x4b8000006b6bc820 */ /* 0x000fe20000400000 */
[----:B------:R-:W-:Y:S01]  /*36a0*/  FSETP.GEU.AND P6, PT, |R26|, 1.175494350822287508e-38, PT ;  /* 0x008000001a00780b */ /* 0x000fe20003fce200 */
[----:B------:R-:W-:Y:S01]  /*36b0*/  @!P4 FMUL R108, R108, 16777216 ;  /* 0x4b8000006c6cc820 */ /* 0x000fe20000400000 */
[----:B------:R-:W-:Y:S01]  /*36c0*/  FSETP.GT.AND P4, PT, |R30|, 8.50705917302346158658e+37, PT ;  /* 0x7e8000001e00780b */ /* 0x000fe20003f84200 */
[----:B------:R-:W-:Y:S01]  /*36d0*/  FMUL R46, R59, R32 ;  /* 0x000000203b2e7220 */ /* 0x000fe20000400000 */
[----:B------:R-:W-:Y:S01]  /*36e0*/  FMUL R59, R95, R95 ;  /* 0x0000005f5f3b7220 */ /* 0x000fe20000400000 */
[C---:B------:R-:W-:Y:S01]  /*36f0*/  FSETP.GT.AND P5, PT, |R26|.reuse, 8.50705917302346158658e+37, PT ;  /* 0x7e8000001a00780b */ /* 0x040fe20003fa4200 */
[----:B------:R-:W-:Y:S01]  /*3700*/  FADD R32, R26, R26 ;  /* 0x0000001a1a207221 */ /* 0x000fe20000000000 */
[----:B------:R-:W-:Y:S01]  /*3710*/  FSEL R110, R109, R30, P4 ;  /* 0x0000001e6d6e7208 */ /* 0x000fe20002000000 */
[----:B------:R-:W-:Y:S01]  /*3720*/  FMUL R62, R62, R59 ;  /* 0x0000003b3e3e7220 */ /* 0x000fe20000400000 */
[----:B------:R-:W-:Y:S01]  /*3730*/  FSEL R111, R31, R20, P4 ;  /* 0x000000141f6f7208 */ /* 0x000fe20002000000 */
[C---:B------:R-:W-:Y:S01]  /*3740*/  FADD R31, R30.reuse, R30 ;  /* 0x0000001e1e1f7221 */ /* 0x040fe20000000000 */
[----:B------:R-:W-:Y:S01]  /*3750*/  FSETP.GEU.AND P4, PT, |R30|, 1.175494350822287508e-38, PT ;  /* 0x008000001e00780b */ /* 0x000fe20003f8e200 */
[----:B------:R-:W-:Y:S01]  /*3760*/  FMUL R115, R32, 0.25 ;  /* 0x3e80000020737820 */ /* 0x000fe20000400000 */
[----:B------:R-:W-:Y:S01]  /*3770*/  FSEL R112, R113, R26, P5 ;  /* 0x0000001a71707208 */ /* 0x000fe20002800000 */
[----:B------:R-:W-:Y:S01]  /*3780*/  FMUL R56, R31, 0.25 ;  /* 0x3e8000001f387820 */ /* 0x000fe20000400000 */
[----:B------:R-:W-:Y:S01]  /*3790*/  FFMA R57, R57, R46, R72 ;  /* 0x0000002e39397223 */ /* 0x000fe20000000048 */
[----:B------:R-:W-:Y:S01]  /*37a0*/  FFMA R95, R95, R63, R94 ;  /* 0x0000003f5f5f7223 */ /* 0x000fe2000000005e */
[----:B------:R-:W-:Y:S01]  /*37b0*/  FFMA R63, R63, R62, R76 ;  /* 0x0000003e3f3f7223 */ /* 0x000fe2000000004c */
[----:B------:R-:W-:Y:S01]  /*37c0*/  @!P6 FMUL R112, R112, 16777216 ;  /* 0x4b8000007070e820 */ /* 0x000fe20000400000 */
[----:B0-----:R-:W-:Y:S01]  /*37d0*/  FMUL R60, R55, R58 ;  /* 0x0000003a373c7220 */ /* 0x001fe20000400000 */
[----:B--2---:R-:W-:Y:S01]  /*37e0*/  FMUL R58, R65, R40 ;  /* 0x00000028413a7220 */ /* 0x004fe20000400000 */
[----:B------:R-:W-:Y:S01]  /*37f0*/  FADD R69, R78, R63 ;  /* 0x0000003f4e457221 */ /* 0x000fe20000000000 */
[--C-:B------:R-:W-:Y:S01]  /*3800*/  FADD R63, R86, -R84.reuse ;  /* 0x80000054563f7221 */ /* 0x100fe20000000000 */
[----:B------:R-:W-:Y:S01]  /*3810*/  FADD R74, R74, R57 ;  /* 0x000000394a4a7221 */ /* 0x000fe20000000000 */
[----:B------:R-:W-:Y:S01]  /*3820*/  @!P4 FMUL R110, R110, 16777216 ;  /* 0x4b8000006e6ec820 */ /* 0x000fe20000400000 */
[----:B------:R-:W-:Y:S01]  /*3830*/  @!P4 FMUL R111, R111, 16777216 ;  /* 0x4b8000006f6fc820 */ /* 0x000fe20000400000 */
[----:B------:R-:W-:Y:S01]  /*3840*/  FSETP.GT.AND P4, PT, |R31|, 8.50705917302346158658e+37, PT ;  /* 0x7e8000001f00780b */ /* 0x000fe20003f84200 */
[----:B-1----:R-:W-:Y:S01]  /*3850*/  FMUL R57, R66, R77 ;  /* 0x0000004d42397220 */ /* 0x002fe20000400000 */
[C---:B------:R-:W-:Y:S01]  /*3860*/  FFMA R65, R63.reuse, R33, R84 ;  /* 0x000000213f417223 */ /* 0x040fe20000000054 */
[----:B------:R-:W-:Y:S01]  /*3870*/  FMUL R63, R63, R63 ;  /* 0x0000003f3f3f7220 */ /* 0x000fe20000400000 */
[----:B------:R-:W-:Y:S01]  /*3880*/  FSEL R59, R109, R30, P4 ;  /* 0x0000001e6d3b7208 */ /* 0x000fe20002000000 */
[----:B------:R-:W-:Y:S01]  /*3890*/  FADD R92, R92, -R89 ;  /* 0x800000595c5c7221 */ /* 0x000fe20000000000 */
[----:B------:R-:W-:Y:S01]  /*38a0*/  FSEL R109, R38, R11, P5 ;  /* 0x0000000b266d7208 */ /* 0x000fe20002800000 */
[----:B------:R-:W-:Y:S01]  /*38b0*/  FADD R38, R32, R32 ;  /* 0x0000002020267221 */ /* 0x000fe20000000000 */
[----:B------:R-:W-:Y:S01]  /*38c0*/  FSEL R68, R56, R31, P4 ;  /* 0x0000001f38447208 */ /* 0x000fe20002000000 */
[----:B------:R-:W-:Y:S01]  /*38d0*/  FMUL R63, R4, R63 ;  /* 0x0000003f043f7220 */ /* 0x000fe20000400000 */
[----:B------:R-:W-:Y:S01]  /*38e0*/  FSETP.GEU.AND P4, PT, |R32|, 1.175494350822287508e-38, PT ;  /* 0x008000002000780b */ /* 0x000fe20003f8e200 */
[----:B------:R-:W-:Y:S01]  /*38f0*/  @!P6 FMUL R109, R109, 16777216 ;  /* 0x4b8000006d6de820 */ /* 0x000fe20000400000 */
[----:B------:R-:W-:Y:S01]  /*3900*/  FSETP.GEU.AND P6, PT, |R31|, 1.175494350822287508e-38, PT ;  /* 0x008000001f00780b */ /* 0x000fe20003fce200 */
[----:B------:R-:W-:Y:S01]  /*3910*/  FMUL R61, R38, 0.25 ;  /* 0x3e800000263d7820 */ /* 0x000fe20000400000 */
[----:B------:R-:W-:Y:S01]  /*3920*/  FSETP.GT.AND P5, PT, |R32|, 8.50705917302346158658e+37, PT ;  /* 0x7e8000002000780b */ /* 0x000fe20003fa4200 */
[----:B------:R-:W-:Y:S01]  /*3930*/  FADD R96, R96, -R95 ;  /* 0x8000005f60607221 */ /* 0x000fe20000000000 */
[----:B------:R-:W0:Y:S01]  /*3940*/  MUFU.RCP R54, R54 ;  /* 0x0000003600367308 */ /* 0x000e220000001000 */
[----:B------:R-:W-:Y:S01]  /*3950*/  FADD R81, R82, R73 ;  /* 0x0000004952517221 */ /* 0x000fe20000000000 */
[----:B------:R-:W-:Y:S01]  /*3960*/  FSEL R46, R115, R32, P5 ;  /* 0x00000020732e7208 */ /* 0x000fe20002800000 */
[----:B------:R-:W-:Y:S01]  /*3970*/  FMUL R73, R96, R96 ;  /* 0x0000006060497220 */ /* 0x000fe20000400000 */
[----:B------:R-:W-:Y:S01]  /*3980*/  FSEL R113, R113, R26, P5 ;  /* 0x0000001a71717208 */ /* 0x000fe20002800000 */
[----:B------:R-:W-:Y:S01]  /*3990*/  FADD R70, R70, R85 ;  /* 0x0000005546467221 */ /* 0x000fe20000000000 */
[----:B------:R-:W-:Y:S01]  /*39a0*/  FSETP.GT.AND P5, PT, |R38|, 8.50705917302346158658e+37, PT ;  /* 0x7e8000002600780b */ /* 0x000fe20003fa4200 */
[----:B------:R-:W-:Y:S01]  /*39b0*/  @!P4 FMUL R46, R46, 16777216 ;  /* 0x4b8000002e2ec820 */ /* 0x000fe20000400000 */
[----:B------:R-:W-:Y:S01]  /*39c0*/  FMUL R73, R12, R73 ;  /* 0x000000490c497220 */ /* 0x000fe20000400000 */
[----:B------:R-:W-:Y:S01]  /*39d0*/  @!P6 FMUL R68, R68, 16777216 ;  /* 0x4b8000004444e820 */ /* 0x000fe20000400000 */
[----:B------:R-:W-:Y:S01]  /*39e0*/  @!P6 FMUL R59, R59, 16777216 ;  /* 0x4b8000003b3be820 */ /* 0x000fe20000400000 */
[----:B------:R-:W-:Y:S01]  /*39f0*/  FSETP.GEU.AND P6, PT, |R38|, 1.175494350822287508e-38, PT ;  /* 0x008000002600780b */ /* 0x000fe20003fce200 */
[----:B------:R1:W2:Y:S01]  /*3a00*/  MUFU.RCP R62, R46 ;  /* 0x0000002e003e7308 */ /* 0x0002a20000001000 */
[----:B------:R-:W-:Y:S01]  /*3a10*/  FSEL R66, R61, R38, P5 ;  /* 0x000000263d427208 */ /* 0x000fe20002800000 */
[----:B------:R-:W-:Y:S01]  /*3a20*/  @!P4 FMUL R113, R113, 16777216 ;  /* 0x4b8000007171c820 */ /* 0x000fe20000400000 */
[----:B------:R-:W-:Y:S01]  /*3a30*/  FSEL R115, R115, R32, P5 ;  /* 0x0000002073737208 */ /* 0x000fe20002800000 */
[----:B------:R-:W-:Y:S01]  /*3a40*/  FADD R105, R105, -R98 ;  /* 0x8000006269697221 */ /* 0x000fe20000000000 */
[----:B------:R-:W-:Y:S01]  /*3a50*/  FSETP.GEU.AND P4, PT, |R28|, 1.175494350822287508e-38, PT ;  /* 0x008000001c00780b */ /* 0x000fe20003f8e200 */
[----:B------:R-:W-:Y:S01]  /*3a60*/  FADD R88, R88, -R65 ;  /* 0x8000004158587221 */ /* 0x000fe20000000000 */
[----:B0-----:R-:W-:Y:S01]  /*3a70*/  FMUL R67, R54, R67 ;  /* 0x0000004336437220 */ /* 0x001fe20000400000 */
[----:B------:R-:W-:Y:S01]  /*3a80*/  FFMA R70, R33, R63, R70 ;  /* 0x0000003f21467223 */ /* 0x000fe20000000046 */
[----:B-1----:R-:W-:Y:S01]  /*3a90*/  FMUL R46, R39, R106 ;  /* 0x0000006a272e7220 */ /* 0x002fe20000400000 */
[----:B------:R-:W-:Y:S01]  /*3aa0*/  FADD R39, R31, R31 ;  /* 0x0000001f1f277221 */ /* 0x000fe20000000000 */
[----:B------:R-:W-:Y:S01]  /*3ab0*/  FFMA R77, R105, R36, R98 ;  /* 0x00000024694d7223 */ /* 0x000fe20000000062 */
[----:B------:R-:W-:Y:S01]  /*3ac0*/  @!P6 FMUL R66, R66, 16777216 ;  /* 0x4b8000004242e820 */ /* 0x000fe20000400000 */
[----:B------:R-:W-:Y:S01]  /*3ad0*/  @!P6 FMUL R115, R115, 16777216 ;  /* 0x4b8000007373e820 */ /* 0x000fe20000400000 */
[C---:B------:R-:W-:Y:S01]  /*3ae0*/  FMUL R4, R39.reuse, 0.25 ;  /* 0x3e80000027047820 */ /* 0x040fe20000400000 */
[C---:B------:R-:W-:Y:S01]  /*3af0*/  FSETP.GEU.AND P5, PT, |R39|.reuse, 1.175494350822287508e-38, PT ;  /* 0x008000002700780b */ /* 0x040fe20003fae200 */
[----:B--2---:R-:W-:Y:S01]  /*3b00*/  FMUL R40, R62, R113 ;  /* 0x000000713e287220 */ /* 0x004fe20000400000 */
[----:B------:R-:W-:Y:S01]  /*3b10*/  FSETP.GT.AND P6, PT, |R39|, 8.50705917302346158658e+37, PT ;  /* 0x7e8000002700780b */ /* 0x000fe20003fc4200 */
[C---:B------:R-:W-:Y:S01]  /*3b20*/  FFMA R62, R92.reuse, R35, R89 ;  /* 0x000000235c3e7223 */ /* 0x040fe20000000059 */
[----:B------:R-:W-:Y:S01]  /*3b30*/  FMUL R92, R92, R92 ;  /* 0x0000005c5c5c7220 */ /* 0x000fe20000400000 */
[----:B------:R-:W-:Y:S01]  /*3b40*/  @!P4 FMUL R52, R52, 16777216 ;  /* 0x4b8000003434c820 */ /* 0x000fe20000400000 */
[----:B------:R-:W-:Y:S01]  /*3b50*/  FSEL R80, R4, R39, P6 ;  /* 0x0000002704507208 */ /* 0x000fe20003000000 */
[----:B------:R-:W-:Y:S01]  /*3b60*/  @!P4 FMUL R43, R43, 16777216 ;  /* 0x4b8000002b2bc820 */ /* 0x000fe20000400000 */
[----:B------:R-:W-:Y:S01]  /*3b70*/  FMUL R92, R5, R92 ;  /* 0x0000005c055c7220 */ /* 0x000fe20000400000 */
[----:B------:R-:W-:Y:S01]  /*3b80*/  FSEL R5, R56, R31, P6 ;  /* 0x0000001f38057208 */ /* 0x000fe20003000000 */
[----:B------:R-:W-:Y:S01]  /*3b90*/  FADD R93, R93, -R62 ;  /* 0x8000003e5d5d7221 */ /* 0x000fe20000000000 */
[----:B------:R-:W-:Y:S01]  /*3ba0*/  FSETP.NEU.AND P4, PT, R8, RZ, PT ;  /* 0x000000ff0800720b */ /* 0x000fe20003f8d000 */
[----:B------:R0:W-:Y:S01]  /*3bb0*/  MUFU.RCP R82, R66 ;  /* 0x0000004200527308 */ /* 0x0001e20000001000 */
[----:B------:R-:W-:Y:S01]  /*3bc0*/  @!P5 FMUL R80, R80, 16777216 ;  /* 0x4b8000005050d820 */ /* 0x000fe20000400000 */
[----:B------:R-:W-:Y:S01]  /*3bd0*/  @!P5 FMUL R5, R5, 16777216 ;  /* 0x4b8000000505d820 */ /* 0x000fe20000400000 */
[----:B------:R-:W-:Y:S01]  /*3be0*/  FSETP.NEU.AND P5, PT, R6, RZ, PT ;  /* 0x000000ff0600720b */ /* 0x000fe20003fad000 */
[----:B------:R-:W-:Y:S01]  /*3bf0*/  FFMA R74, R35, R92, R74 ;  /* 0x0000005c234a7223 */ /* 0x000fe2000000004a */
[----:B------:R-:W-:Y:S01]  /*3c00*/  FSEL R60, R60, RZ, P4 ;  /* 0x000000ff3c3c7208 */ /* 0x000fe20002000000 */
[----:B------:R-:W-:Y:S01]  /*3c10*/  FADD R100, R100, -R77 ;  /* 0x8000004d64647221 */ /* 0x000fe20000000000 */
[----:B------:R-:W-:Y:S01]  /*3c20*/  FSEL R64, R64, RZ, P5 ;  /* 0x000000ff40407208 */ /* 0x000fe20002800000 */
[----:B------:R-:W1:Y:S01]  /*3c30*/  MUFU.RCP R80, R80 ;  /* 0x0000005000507308 */ /* 0x000e620000001000 */
[----:B------:R-:W-:Y:S01]  /*3c40*/  FSETP.NEU.AND P6, PT, R9, RZ, PT ;  /* 0x000000ff0900720b */ /* 0x000fe20003fcd000 */
[----:B0-----:R-:W-:Y:S01]  /*3c50*/  FFMA R66, R96, R34, R95 ;  /* 0x0000002260427223 */ /* 0x001fe2000000005f */
[----:B------:R-:W-:Y:S01]  /*3c60*/  FFMA R34, R34, R73, R69 ;  /* 0x0000004922227223 */ /* 0x000fe20000000045 */
[----:B------:R-:W-:Y:S01]  /*3c70*/  FFMA R62, R93, R64, R62 ;  /* 0x000000405d3e7223 */ /* 0x000fe2000000003e */
[----:B------:R-:W-:Y:S01]  /*3c80*/  FSEL R58, R58, RZ, P6 ;  /* 0x000000ff3a3a7208 */ /* 0x000fe20003000000 */
[--C-:B------:R-:W-:Y:S01]  /*3c90*/  FADD R97, R97, -R66.reuse ;  /* 0x8000004261617221 */ /* 0x100fe20000000000 */
[----:B------:R-:W-:Y:S01]  /*3ca0*/  FSETP.NEU.AND P6, PT, R11, RZ, PT ;  /* 0x000000ff0b00720b */ /* 0x000fe20003fcd000 */
[C---:B------:R-:W-:Y:S01]  /*3cb0*/  FFMA R65, R88.reuse, R60, R65 ;  /* 0x0000003c58417223 */ /* 0x040fe20000000041 */
[----:B------:R-:W0:Y:S01]  /*3cc0*/  SHFL.BFLY PT, R33, R62, 0x10, 0x1f ;  /* 0x0e001f003e217f89 */ /* 0x000e2200000e0000 */
[----:B------:R-:W-:Y:S01]  /*3cd0*/  FMUL R88, R88, R88 ;  /* 0x0000005858587220 */ /* 0x000fe20000400000 */
[----:B------:R-:W-:Y:S01]  /*3ce0*/  FFMA R66, R97, R58, R66 ;  /* 0x0000003a61427223 */ /* 0x000fe20000000042 */
[----:B------:R2:W-:Y:S01]  /*3cf0*/  MUFU.RCP R78, R68 ;  /* 0x00000044004e7308 */ /* 0x0005e20000001000 */
[----:B------:R-:W-:Y:S01]  /*3d00*/  FSEL R67, R67, RZ, P6 ;  /* 0x000000ff43437208 */ /* 0x000fe20003000000 */
[----:B------:R-:W-:Y:S01]  /*3d10*/  FADD R79, R79, R34 ;  /* 0x000000224f4f7221 */ /* 0x000fe20000000000 */
[----:B------:R-:W-:Y:S01]  /*3d20*/  FADD R71, R71, R70 ;  /* 0x0000004647477221 */ /* 0x000fe20000000000 */
[----:B-1----:R-:W-:Y:S01]  /*3d30*/  FMUL R80, R80, R5 ;  /* 0x0000000550507220 */ /* 0x002fe20000400000 */
[----:B------:R-:W-:Y:S01]  /*3d40*/  FADD R5, R38, R38 ;  /* 0x0000002626057221 */ /* 0x000fe20000000000 */
[----:B------:R-:W-:Y:S01]  /*3d50*/  FMUL R88, R3, R88 ;  /* 0x0000005803587220 */ /* 0x000fe20000400000 */
[----:B------:R-:W1:Y:S01]  /*3d60*/  SHFL.BFLY PT, R34, R65, 0x10, 0x1f ;  /* 0x0e001f0041227f89 */ /* 0x000e6200000e0000 */
[----:B------:R-:W3:Y:S01]  /*3d70*/  MUFU.RCP R52, R52 ;  /* 0x0000003400347308 */ /* 0x000ee20000001000 */
[C---:B------:R-:W-:Y:S01]  /*3d80*/  FMUL R12, R5.reuse, 0.25 ;  /* 0x3e800000050c7820 */ /* 0x040fe20000400000 */
[----:B------:R-:W-:Y:S01]  /*3d90*/  FSETP.GEU.AND P4, PT, |R5|, 1.175494350822287508e-38, PT ;  /* 0x008000000500780b */ /* 0x000fe20003f8e200 */
[----:B--2---:R-:W-:Y:S01]  /*3da0*/  FMUL R68, R105, R105 ;  /* 0x0000006969447220 */ /* 0x004fe20000400000 */
[----:B------:R-:W-:Y:S01]  /*3db0*/  FSETP.GT.AND P5, PT, |R5|, 8.50705917302346158658e+37, PT ;  /* 0x7e8000000500780b */ /* 0x000fe20003fa4200 */
[----:B------:R-:W-:Y:S01]  /*3dc0*/  FMUL R93, R93, R93 ;  /* 0x0000005d5d5d7220 */ /* 0x000fe20000400000 */
[----:B------:R-:W-:Y:S01]  /*3dd0*/  FFMA R77, R100, R67, R77 ;  /* 0x00000043644d7223 */ /* 0x000fe2000000004d */
[----:B------:R-:W-:Y:S01]  /*3de0*/  FMUL R68, R13, R68 ;  /* 0x000000440d447220 */ /* 0x000fe20000400000 */
[----:B------:R-:W-:Y:S01]  /*3df0*/  FSEL R35, R12, R5, P5 ;  /* 0x000000050c237208 */ /* 0x000fe20002800000 */
[----:B------:R-:W2:Y:S01]  /*3e00*/  MUFU.RCP R72, R51 ;  /* 0x0000003300487308 */ /* 0x000ea20000001000 */
[----:B------:R-:W-:Y:S01]  /*3e10*/  FMUL R3, R100, R100 ;  /* 0x0000006464037220 */ /* 0x000fe20000400000 */
[----:B------:R-:W-:Y:S01]  /*3e20*/  FFMA R71, R60, R88, R71 ;  /* 0x000000583c477223 */ /* 0x000fe20000000047 */
[----:B------:R-:W-:Y:S01]  /*3e30*/  FMUL R93, R2, R93 ;  /* 0x0000005d025d7220 */ /* 0x000fe20000400000 */
[----:B------:R-:W-:Y:S01]  /*3e40*/  FFMA R68, R36, R68, R81 ;  /* 0x0000004424447223 */ /* 0x000fe20000000051 */
[----:B------:R-:W-:Y:S01]  /*3e50*/  FMUL R2, R97, R97 ;  /* 0x0000006161027220 */ /* 0x000fe20000400000 */
[----:B------:R-:W-:Y:S01]  /*3e60*/  @!P4 FMUL R35, R35, 16777216 ;  /* 0x4b8000002323c820 */ /* 0x000fe20000400000 */
[----:B------:R-:W-:Y:S01]  /*3e70*/  FADD R75, R75, R74 ;  /* 0x0000004a4b4b7221 */ /* 0x000fe20000000000 */
[----:B------:R-:W-:Y:S01]  /*3e80*/  FMUL R3, R10, R3 ;  /* 0x000000030a037220 */ /* 0x000fe20000400000 */
[----:B------:R-:W-:Y:S01]  /*3e90*/  FSEL R61, R61, R38, P5 ;  /* 0x000000263d3d7208 */ /* 0x000fe20002800000 */
[----:B------:R4:W5:Y:S01]  /*3ea0*/  MUFU.RCP R56, R35 ;  /* 0x0000002300387308 */ /* 0x0009620000001000 */
[----:B------:R-:W-:Y:S01]  /*3eb0*/  SHFL.BFLY PT, R10, R77, 0x10, 0x1f ;  /* 0x0e001f004d0a7f89 */ /* 0x000fe200000e0000 */
[----:B------:R-:W-:Y:S01]  /*3ec0*/  FMUL R2, R7, R2 ;  /* 0x0000000207027220 */ /* 0x000fe20000400000 */
[----:B------:R-:W-:Y:S01]  /*3ed0*/  FADD R68, R83, R68 ;  /* 0x0000004453447221 */ /* 0x000fe20000000000 */
[----:B------:R-:W-:Y:S01]  /*3ee0*/  FFMA R75, R64, R93, R75 ;  /* 0x0000005d404b7223 */ /* 0x000fe2000000004b */
[----:B------:R-:W-:Y:S01]  /*3ef0*/  SHFL.BFLY PT, R36, R71, 0x10, 0x1f ;  /* 0x0e001f0047247f89 */ /* 0x000fe200000e0000 */
[----:B------:R-:W-:Y:S01]  /*3f00*/  FMUL R55, R101, R104 ;  /* 0x0000006865377220 */ /* 0x000fe20000400000 */
[----:B------:R-:W-:Y:S01]  /*3f10*/  @!P4 FMUL R61, R61, 16777216 ;  /* 0x4b8000003d3dc820 */ /* 0x000fe20000400000 */
[----:B------:R-:W1:Y:S01]  /*3f20*/  MUFU.RCP R112, R112 ;  /* 0x0000007000707308 */ /* 0x000e620000001000 */
[----:B----4-:R-:W4:Y:S01]  /*3f30*/  SHFL.BFLY PT, R35, R66, 0x10, 0x1f ;  /* 0x0e001f0042237f89 */ /* 0x010f2200000e0000 */
[----:B------:R-:W-:Y:S01]  /*3f40*/  FFMA R2, R58, R2, R79 ;  /* 0x000000023a027223 */ /* 0x000fe2000000004f */
[----:B------:R-:W-:Y:S01]  /*3f50*/  FFMA R3, R67, R3, R68 ;  /* 0x0000000343037223 */ /* 0x000fe20000000044 */
[----:B------:R-:W-:Y:S01]  /*3f60*/  FSETP.NEU.AND P4, PT, R21, RZ, PT ;  /* 0x000000ff1500720b */ /* 0x000fe20003f8d000 */
[----:B---3--:R-:W-:Y:S01]  /*3f70*/  FMUL R43, R52, R43 ;  /* 0x0000002b342b7220 */ /* 0x008fe20000400000 */
[----:B--2---:R-:W-:Y:S01]  /*3f80*/  FMUL R72, R72, R37 ;  /* 0x0000002548487220 */ /* 0x004fe20000400000 */
[----:B------:R-:W2:Y:S01]  /*3f90*/  SHFL.BFLY PT, R52, R75, 0x10, 0x1f ;  /* 0x0e001f004b347f89 */ /* 0x000ea200000e0000 */
[----:B------:R-:W3:Y:S01]  /*3fa0*/  MUFU.RCP R107, R107 ;  /* 0x0000006b006b7308 */ /* 0x000ee20000001000 */
[----:B-----5:R-:W-:Y:S01]  /*3fb0*/  FMUL R61, R56, R61 ;  /* 0x0000003d383d7220 */ /* 0x020fe20000400000 */
[----:B------:R-:W-:Y:S01]  /*3fc0*/  FSEL R55, R55, RZ, P4 ;  /* 0x000000ff37377208 */ /* 0x000fe20002000000 */
[----:B------:R-:W5:Y:S01]  /*3fd0*/  SHFL.BFLY PT, R37, R2, 0x10, 0x1f ;  /* 0x0e001f0002257f89 */ /* 0x000f6200000e0000 */
[----:B0-----:R-:W-:Y:S01]  /*3fe0*/  FADD R33, -R62, R33 ;  /* 0x000000213e217221 */ /* 0x001fe20000000100 */
[----:B------:R-:W-:Y:S01]  /*3ff0*/  FSETP.NEU.AND P5, PT, R18, RZ, PT ;  /* 0x000000ff1200720b */ /* 0x000fe20003fad000 */
[----:B-1----:R-:W-:Y:S01]  /*4000*/  FADD R34, -R65, R34 ;  /* 0x0000002241227221 */ /* 0x002fe20000000100 */
[----:B------:R-:W0:Y:S01]  /*4010*/  SHFL.BFLY PT, R56, R3, 0x10, 0x1f ;  /* 0x0e001f0003387f89 */ /* 0x000e2200000e0000 */
[----:B------:R-:W1:Y:S01]  /*4020*/  MUFU.RCP R91, R91 ;  /* 0x0000005b005b7308 */ /* 0x000e620000001000 */
[----:B------:R-:W-:Y:S01]  /*4030*/  FFMA R62, R33, R55, R62 ;  /* 0x00000037213e7223 */ /* 0x000fe2000000003e */
[----:B------:R-:W-:Y:S01]  /*4040*/  FSEL R57, R57, RZ, P5 ;  /* 0x000000ff39397208 */ /* 0x000fe20002800000 */
[----:B------:R-:W-:Y:S01]  /*4050*/  FMUL R33, R33, R33 ;  /* 0x0000002121217220 */ /* 0x000fe20000400000 */
[----:B------:R-:W-:Y:S01]  /*4060*/  FMUL R50, R112, R109 ;  /* 0x0000006d70327220 */ /* 0x000fe20000400000 */
[----:B------:R-:W-:Y:S01]  /*4070*/  FSETP.NEU.AND P4, PT, R26, RZ, PT ;  /* 0x000000ff1a00720b */ /* 0x000fe20003f8d000 */
[----:B------:R-:W-:Y:S01]  /*4080*/  FMUL R7, R34, R34 ;  /* 0x0000002222077220 */ /* 0x000fe20000400000 */
[----:B------:R-:W-:Y:S01]  /*4090*/  FMUL R33, R6, R33 ;  /* 0x0000002106217220 */ /* 0x000fe20000400000 */
[----:B------:R-:W0:Y:S01]  /*40a0*/  MUFU.RCP R76, R103 ;  /* 0x00000067004c7308 */ /* 0x000e220000001000 */
[----:B----4-:R-:W-:Y:S01]  /*40b0*/  FADD R35, -R66, R35 ;  /* 0x0000002342237221 */ /* 0x010fe20000000100 */
[----:B---3--:R-:W-:Y:S01]  /*40c0*/  FMUL R54, R107, R108 ;  /* 0x0000006c6b367220 */ /* 0x008fe20000400000 */
[----:B------:R-:W-:Y:S01]  /*40d0*/  FFMA R34, R34, R57, R65 ;  /* 0x0000003922227223 */ /* 0x000fe20000000041 */
[----:B------:R-:W-:Y:S01]  /*40e0*/  FSETP.NEU.AND P5, PT, R20, RZ, PT ;  /* 0x000000ff1400720b */ /* 0x000fe20003fad000 */
[----:B------:R-:W-:Y:S01]  /*40f0*/  FMUL R6, R35, R35 ;  /* 0x0000002323067220 */ /* 0x000fe20000400000 */
[----:B------:R-:W-:Y:S01]  /*4100*/  FSEL R50, R50, RZ, P4 ;  /* 0x000000ff32327208 */ /* 0x000fe20002000000 */
[----:B------:R-:W-:Y:S01]  /*4110*/  FADD R10, -R77, R10 ;  /* 0x0000000a4d0a7221 */ /* 0x000fe20000000100 */
[----:B------:R-:W3:Y:S01]  /*4120*/  MUFU.RCP R42, R110 ;  /* 0x0000006e002a7308 */ /* 0x000ee20000001000 */
[----:B------:R-:W-:Y:S01]  /*4130*/  FMUL R48, R87, R48 ;  /* 0x0000003057307220 */ /* 0x000fe20000400000 */
[----:B------:R-:W-:Y:S01]  /*4140*/  FADD R36, R71, R36 ;  /* 0x0000002447247221 */ /* 0x000fe20000000000 */
[----:B------:R-:W-:Y:S01]  /*4150*/  FMUL R7, R8, R7 ;  /* 0x0000000708077220 */ /* 0x000fe20000400000 */
[----:B------:R-:W-:Y:S01]  /*4160*/  FMUL R6, R9, R6 ;  /* 0x0000000609067220 */ /* 0x000fe20000400000 */
[----:B------:R-:W-:Y:S01]  /*4170*/  FSEL R54, R54, RZ, P5 ;  /* 0x000000ff36367208 */ /* 0x000fe20002800000 */
[----:B------:R-:W4:Y:S01]  /*4180*/  SHFL.BFLY PT, R9, R34, 0x8, 0x1f ;  /* 0x0d001f0022097f89 */ /* 0x000f2200000e0000 */
[----:B------:R-:W-:Y:S01]  /*4190*/  FSETP.NEU.AND P4, PT, R19, RZ, PT ;  /* 0x000000ff1300720b */ /* 0x000fe20003f8d000 */
[C---:B------:R-:W-:Y:S01]  /*41a0*/  FFMA R77, R10.reuse, R50, R77 ;  /* 0x000000320a4d7223 */ /* 0x040fe2000000004d */
[----:B-1----:R-:W-:Y:S01]  /*41b0*/  FMUL R51, R91, R44 ;  /* 0x0000002c5b337220 */ /* 0x002fe20000400000 */
[----:B------:R-:W-:Y:S01]  /*41c0*/  FMUL R10, R10, R10 ;  /* 0x0000000a0a0a7220 */ /* 0x000fe20000400000 */
[----:B------:R-:W-:Y:S01]  /*41d0*/  FFMA R36, R57, R7, R36 ;  /* 0x0000000739247223 */ /* 0x000fe20000000024 */
[----:B------:R-:W-:Y:S01]  /*41e0*/  FSETP.NEU.AND P5, PT, R23, RZ, PT ;  /* 0x000000ff1700720b */ /* 0x000fe20003fad000 */
[----:B------:R-:W-:Y:S01]  /*41f0*/  FFMA R66, R35, R54, R66 ;  /* 0x0000003623427223 */ /* 0x000fe20000000042 */
[----:B------:R-:W-:Y:S01]  /*4200*/  FSEL R48, R48, RZ, P4 ;  /* 0x000000ff30307208 */ /* 0x000fe20002000000 */
[----:B--2---:R-:W-:Y:S01]  /*4210*/  FADD R52, R75, R52 ;  /* 0x000000344b347221 */ /* 0x004fe20000000000 */
[----:B------:R-:W-:Y:S01]  /*4220*/  FSETP.NEU.AND P4, PT, R24, RZ, PT ;  /* 0x000000ff1800720b */ /* 0x000fe20003f8d000 */
[----:B------:R-:W1:Y:S01]  /*4230*/  SHFL.BFLY PT, R35, R62, 0x8, 0x1f ;  /* 0x0d001f003e237f89 */ /* 0x000e6200000e0000 */
[----:B------:R-:W-:Y:S01]  /*4240*/  FMUL R10, R11, R10 ;  /* 0x0000000a0b0a7220 */ /* 0x000fe20000400000 */
[----:B0-----:R-:W-:Y:S01]  /*4250*/  FMUL R45, R76, R45 ;  /* 0x0000002d4c2d7220 */ /* 0x001fe20000400000 */
[----:B------:R-:W-:Y:S01]  /*4260*/  FSEL R51, R51, RZ, P5 ;  /* 0x000000ff33337208 */ /* 0x000fe20002800000 */
[----:B------:R-:W0:Y:S01]  /*4270*/  SHFL.BFLY PT, R11, R36, 0x8, 0x1f ;  /* 0x0d001f00240b7f89 */ /* 0x000e2200000e0000 */
[----:B-----5:R-:W-:Y:S01]  /*4280*/  FADD R37, R2, R37 ;  /* 0x0000002502257221 */ /* 0x020fe20000000000 */
[----:B------:R-:W-:Y:S01]  /*4290*/  FADD R3, R3, R56 ;  /* 0x0000003803037221 */ /* 0x000fe20000000000 */
[----:B------:R-:W-:Y:S01]  /*42a0*/  FSETP.NEU.AND P5, PT, R27, RZ, PT ;  /* 0x000000ff1b00720b */ /* 0x000fe20003fad000 */
[----:B------:R-:W-:Y:S01]  /*42b0*/  FFMA R52, R55, R33, R52 ;  /* 0x0000002137347223 */ /* 0x000fe20000000034 */
[----:B------:R-:W-:Y:S01]  /*42c0*/  FSEL R46, R46, RZ, P4 ;  /* 0x000000ff2e2e7208 */ /* 0x000fe20002000000 */
[----:B---3--:R-:W-:Y:S01]  /*42d0*/  FMUL R42, R42, R111 ;  /* 0x0000006f2a2a7220 */ /* 0x008fe20000400000 */
[----:B------:R-:W-:Y:S01]  /*42e0*/  FSETP.NEU.AND P4, PT, R28, RZ, PT ;  /* 0x000000ff1c00720b */ /* 0x000fe20003f8d000 */
[----:B------:R-:W-:Y:S01]  /*42f0*/  FFMA R50, R50, R10, R3 ;  /* 0x0000000a32327223 */ /* 0x000fe20000000003 */
[----:B------:R-:W-:Y:S01]  /*4300*/  FSEL R45, R45, RZ, P5 ;  /* 0x000000ff2d2d7208 */ /* 0x000fe20002800000 */
[----:B------:R-:W-:Y:S01]  /*4310*/  FFMA R54, R54, R6, R37 ;  /* 0x0000000636367223 */ /* 0x000fe20000000025 */
[----:B------:R-:W-:Y:S01]  /*4320*/  FSETP.NEU.AND P5, PT, R30, RZ, PT ;  /* 0x000000ff1e00720b */ /* 0x000fe20003fad000 */
[----:B------:R-:W2:Y:S01]  /*4330*/  SHFL.BFLY PT, R37, R52, 0x8, 0x1f ;  /* 0x0d001f0034257f89 */ /* 0x000ea200000e0000 */
[----:B------:R-:W-:Y:S01]  /*4340*/  FSEL R3, R43, RZ, P4 ;  /* 0x000000ff2b037208 */ /* 0x000fe20002000000 */
[----:B------:R-:W-:Y:S01]  /*4350*/  FMUL R44, R78, R59 ;  /* 0x0000003b4e2c7220 */ /* 0x000fe20000400000 */
[----:B------:R-:W-:Y:S01]  /*4360*/  FSETP.NEU.AND P4, PT, R31, RZ, PT ;  /* 0x000000ff1f00720b */ /* 0x000fe20003f8d000 */
[----:B------:R-:W3:Y:S01]  /*4370*/  SHFL.BFLY PT, R43, R66, 0x8, 0x1f ;  /* 0x0d001f00422b7f89 */ /* 0x000ee200000e0000 */
[----:B------:R-:W-:Y:S01]  /*4380*/  FSEL R42, R42, RZ, P5 ;  /* 0x000000ff2a2a7208 */ /* 0x000fe20002800000 */
[----:B------:R-:W-:Y:S01]  /*4390*/  FMUL R13, R82, R115 ;  /* 0x00000073520d7220 */ /* 0x000fe20000400000 */
[----:B------:R-:W-:Y:S01]  /*43a0*/  FSETP.NEU.AND P5, PT, R39, RZ, PT ;  /* 0x000000ff2700720b */ /* 0x000fe20003fad000 */
[----:B------:R-:W-:Y:S01]  /*43b0*/  FADD R59, R25, R25 ;  /* 0x00000019193b7221 */ /* 0x000fe20000000000 */
[----:B------:R-:W-:Y:S01]  /*43c0*/  FSEL R44, R44, RZ, P4 ;  /* 0x000000ff2c2c7208 */ /* 0x000fe20002000000 */
[----:B----4-:R-:W-:Y:S01]  /*43d0*/  FADD R9, -R34, R9 ;  /* 0x0000000922097221 */ /* 0x010fe20000000100 */
[----:B------:R-:W-:Y:S01]  /*43e0*/  FSETP.NEU.AND P4, PT, R32, RZ, PT ;  /* 0x000000ff2000720b */ /* 0x000fe20003f8d000 */
[----:B------:R-:W-:Y:S01]  /*43f0*/  BAR.SYNC.DEFER_BLOCKING 0x0 ;  /* 0x0000000000007b1d */ /* 0x000fe20000010000 */
[----:B------:R-:W-:Y:S01]  /*4400*/  FSEL R7, R80, RZ, P5 ;  /* 0x000000ff50077208 */ /* 0x000fe20002800000 */
[----:B------:R-:W-:Y:S01]  /*4410*/  FMUL R10, R59, 0.25 ;  /* 0x3e8000003b0a7820 */ /* 0x000fe20000400000 */
[----:B------:R-:W-:Y:S01]  /*4420*/  FSETP.NEU.AND P5, PT, R38, RZ, PT ;  /* 0x000000ff2600720b */ /* 0x000fe20003fad000 */
[C---:B------:R-:W-:Y:S01]  /*4430*/  FFMA R34, R9.reuse, R48, R34 ;  /* 0x0000003009227223 */ /* 0x040fe20000000022 */
[----:B------:R-:W-:Y:S01]  /*4440*/  FSEL R56, R40, RZ, P4 ;  /* 0x000000ff28387208 */ /* 0x000fe20002000000 */
[----:B------:R-:W-:Y:S01]  /*4450*/  FMUL R9, R9, R9 ;  /* 0x0000000909097220 */ /* 0x000fe20000400000 */
[----:B------:R-:W-:Y:S01]  /*4460*/  FSEL R58, R13, RZ, P5 ;  /* 0x000000ff0d3a7208 */ /* 0x000fe20002800000 */
[----:B------:R-:W4:Y:S01]  /*4470*/  SHFL.BFLY PT, R40, R77, 0x8, 0x1f ;  /* 0x0d001f004d287f89 */ /* 0x000f2200000e0000 */
[----:B------:R-:W-:Y:S01]  /*4480*/  FSETP.GT.AND P5, PT, |R59|, 8.50705917302346158658e+37, PT ;  /* 0x7e8000003b00780b */ /* 0x000fe20003fa4200 */
[----:B-1----:R-:W-:Y:S01]  /*4490*/  FADD R35, -R62, R35 ;  /* 0x000000233e237221 */ /* 0x002fe20000000100 */
[----:B------:R-:W-:Y:S01]  /*44a0*/  FSETP.NEU.AND P6, PT, R25, RZ, PT ;  /* 0x000000ff1900720b */ /* 0x000fe20003fcd000 */
[----:B------:R-:W1:Y:S01]  /*44b0*/  SHFL.BFLY PT, R55, R54, 0x8, 0x1f ;  /* 0x0d001f0036377f89 */ /* 0x000e6200000e0000 */
[----:B0-----:R-:W-:Y:S01]  /*44c0*/  FADD R11, R36, R11 ;  /* 0x0000000b240b7221 */ /* 0x001fe20000000000 */
[----:B------:R-:W-:Y:S01]  /*44d0*/  FSEL R33, R10, R59, P5 ;  /* 0x0000003b0a217208 */ /* 0x000fe20002800000 */
[----:B------:R-:W-:Y:S01]  /*44e0*/  FMUL R9, R18, R9 ;  /* 0x0000000912097220 */ /* 0x000fe20000400000 */
[C---:B------:R-:W-:Y:S01]  /*44f0*/  FMUL R10, R35.reuse, R35 ;  /* 0x00000023230a7220 */ /* 0x040fe20000400000 */
[----:B------:R-:W-:Y:S01]  /*4500*/  FSEL R8, R72, RZ, P6 ;  /* 0x000000ff48087208 */ /* 0x000fe20003000000 */
[----:B------:R-:W0:Y:S01]  /*4510*/  SHFL.BFLY PT, R57, R50, 0x8, 0x1f ;  /* 0x0d001f0032397f89 */ /* 0x000e2200000e0000 */
[----:B------:R-:W-:Y:S01]  /*4520*/  LOP3.LUT P6, RZ, R0, 0x1f, RZ, 0xc0, !PT ;  /* 0x0000001f00ff7812 */ /* 0x000fe200078cc0ff */
[----:B------:R-:W-:Y:S01]  /*4530*/  FFMA R62, R35, R46, R62 ;  /* 0x0000002e233e7223 */ /* 0x000fe2000000003e */
[----:B------:R-:W-:Y:S01]  /*4540*/  FSETP.NEU.AND P4, PT, R5, RZ, PT ;  /* 0x000000ff0500720b */ /* 0x000fe20003f8d000 */
[----:B------:R-:W-:Y:S01]  /*4550*/  FFMA R9, R48, R9, R11 ;  /* 0x0000000930097223 */ /* 0x000fe2000000000b */
[----:B------:R-:W-:Y:S01]  /*4560*/  FMUL R10, R21, R10 ;  /* 0x0000000a150a7220 */ /* 0x000fe20000400000 */
[----:B------:R-:W5:Y:S01]  /*4570*/  SHFL.BFLY PT, R11, R34, 0x4, 0x1f ;  /* 0x0c801f00220b7f89 */ /* 0x000f6200000e0000 */
[----:B--2---:R-:W-:Y:S01]  /*4580*/  FADD R37, R52, R37 ;  /* 0x0000002534257221 */ /* 0x004fe20000000000 */
[----:B---3--:R-:W-:Y:S01]  /*4590*/  FADD R43, -R66, R43 ;  /* 0x0000002b422b7221 */ /* 0x008fe20000000100 */
[----:B------:R-:W-:Y:S01]  /*45a0*/  P2R R2, PR, RZ, 0x40 ;  /* 0x00000040ff027803 */ /* 0x000fe20000000000 */
[----:B------:R-:W2:Y:S01]  /*45b0*/  SHFL.BFLY PT, R13, R62, 0x4, 0x1f ;  /* 0x0c801f003e0d7f89 */ /* 0x000ea200000e0000 */
[----:B------:R-:W-:Y:S01]  /*45c0*/  SHF.R.U32.HI R2, RZ, 0x5, R0 ;  /* 0x00000005ff027819 */ /* 0x000fe20000011600 */
[----:B------:R-:W-:Y:S01]  /*45d0*/  FFMA R37, R46, R10, R37 ;  /* 0x0000000a2e257223 */ /* 0x000fe20000000025 */
[----:B------:R-:W-:Y:S01]  /*45e0*/  FSEL R6, R61, RZ, P4 ;  /* 0x000000ff3d067208 */ /* 0x000fe20002000000 */
[----:B------:R-:W-:Y:S01]  /*45f0*/  FFMA R66, R43, R42, R66 ;  /* 0x0000002a2b427223 */ /* 0x000fe20000000042 */
[----:B------:R-:W-:Y:S01]  /*4600*/  FSETP.GEU.AND P4, PT, |R59|, 1.175494350822287508e-38, PT ;  /* 0x008000003b00780b */ /* 0x000fe20003f8e200 */
[----:B------:R-:W3:Y:S01]  /*4610*/  SHFL.BFLY PT, R10, R9, 0x4, 0x1f ;  /* 0x0c801f00090a7f89 */ /* 0x000ee200000e0000 */
[----:B------:R-:W-:Y:S01]  /*4620*/  SGXT.U32 R2, R2, 0x2 ;  /* 0x000000020202781a */ /* 0x000fe20000000000 */
[----:B----4-:R-:W-:Y:S01]  /*4630*/  FADD R40, -R77, R40 ;  /* 0x000000284d287221 */ /* 0x010fe20000000100 */
[----:B------:R-:W-:Y:S01]  /*4640*/  FSEL R22, R22, R25, P5 ;  /* 0x0000001916167208 */ /* 0x000fe20002800000 */
[----:B------:R-:W4:Y:S01]  /*4650*/  SHFL.BFLY PT, R35, R66, 0x4, 0x1f ;  /* 0x0c801f0042237f89 */ /* 0x000f2200000e0000 */
[----:B------:R-:W-:Y:S01]  /*4660*/  FSETP.NEU.AND P5, PT, R59, RZ, PT ;  /* 0x000000ff3b00720b */ /* 0x000fe20003fad000 */
[----:B------:R-:W-:Y:S01]  /*4670*/  FMUL R43, R43, R43 ;  /* 0x0000002b2b2b7220 */ /* 0x000fe20000400000 */
[----:B-1----:R-:W-:Y:S01]  /*4680*/  FADD R55, R54, R55 ;  /* 0x0000003736377221 */ /* 0x002fe20000000000 */
[----:B------:R1:W-:Y:S01]  /*4690*/  @!P6 STS [R2.X4+0x80], R59 ;  /* 0x0000803b0200e388 */ /* 0x0003e20000004800 */
[----:B------:R-:W-:Y:S01]  /*46a0*/  FMUL R21, R40, R40 ;  /* 0x0000002828157220 */ /* 0x000fe20000400000 */
[----:B------:R-:W-:Y:S01]  /*46b0*/  FMUL R43, R20, R43 ;  /* 0x0000002b142b7220 */ /* 0x000fe20000400000 */
[----:B------:R-:W-:Y:S01]  /*46c0*/  FFMA R40, R40, R56, R77 ;  /* 0x0000003828287223 */ /* 0x000fe2000000004d */
[----:B------:R-:W4:Y:S01]  /*46d0*/  SHFL.BFLY PT, R36, R37, 0x4, 0x1f ;  /* 0x0c801f0025247f89 */ /* 0x000f2200000e0000 */
[----:B------:R-:W-:Y:S01]  /*46e0*/  @!P4 FMUL R33, R33, 16777216 ;  /* 0x4b8000002121c820 */ /* 0x000fe20000400000 */
[----:B------:R-:W-:Y:S01]  /*46f0*/  @!P4 FMUL R22, R22, 16777216 ;  /* 0x4b8000001616c820 */ /* 0x000fe20000400000 */
[----:B0-----:R-:W-:Y:S01]  /*4700*/  FADD R57, R50, R57 ;  /* 0x0000003932397221 */ /* 0x001fe20000000000 */
[----:B------:R-:W-:Y:S01]  /*4710*/  FMUL R21, R26, R21 ;  /* 0x000000151a157220 */ /* 0x000fe20000400000 */
[----:B------:R-:W-:Y:S01]  /*4720*/  FFMA R43, R42, R43, R55 ;  /* 0x0000002b2a2b7223 */ /* 0x000fe20000000037 */
[----:B-1----:R-:W-:Y:S01]  /*4730*/  FADD R59, R28, R28 ;  /* 0x0000001c1c3b7221 */ /* 0x002fe20000000000 */
[----:B-----5:R-:W-:Y:S01]  /*4740*/  FADD R11, -R34, R11 ;  /* 0x0000000b220b7221 */ /* 0x020fe20000000100 */
[----:B------:R-:W0:Y:S01]  /*4750*/  SHFL.BFLY PT, R55, R40, 0x4, 0x1f ;  /* 0x0c801f0028377f89 */ /* 0x000e2200000e0000 */
[----:B------:R-:W-:Y:S01]  /*4760*/  FFMA R57, R56, R21, R57 ;  /* 0x0000001538397223 */ /* 0x000fe20000000039 */
[C---:B------:R-:W-:Y:S01]  /*4770*/  FMUL R18, R59.reuse, 0.25 ;  /* 0x3e8000003b127820 */ /* 0x040fe20000400000 */
[----:B------:R-:W-:Y:S01]  /*4780*/  FSETP.GT.AND P4, PT, |R59|, 8.50705917302346158658e+37, PT ;  /* 0x7e8000003b00780b */ /* 0x000fe20003f84200 */
[----:B--2---:R-:W-:Y:S01]  /*4790*/  FADD R21, -R62, R13 ;  /* 0x0000000d3e157221 */ /* 0x004fe20000000100 */
[----:B---3--:R-:W-:Y:S01]  /*47a0*/  FADD R10, R9, R10 ;  /* 0x0000000a090a7221 */ /* 0x008fe20000000000 */
[----:B------:R-:W1:Y:S01]  /*47b0*/  SHFL.BFLY PT, R26, R43, 0x4, 0x1f ;  /* 0x0c801f002b1a7f89 */ /* 0x000e6200000e0000 */
[----:B------:R-:W-:Y:S01]  /*47c0*/  FSEL R20, R18, R59, P4 ;  /* 0x0000003b12147208 */ /* 0x000fe20002000000 */
[----:B------:R-:W-:Y:S01]  /*47d0*/  FMUL R18, R11, R11 ;  /* 0x0000000b0b127220 */ /* 0x000fe20000400000 */
[----:B------:R-:W-:Y:S01]  /*47e0*/  FSEL R29, R29, R28, P4 ;  /* 0x0000001c1d1d7208 */ /* 0x000fe20002000000 */
[----:B------:R-:W-:Y:S01]  /*47f0*/  FMUL R9, R21, R21 ;  /* 0x0000001515097220 */ /* 0x000fe20000400000 */
[----:B------:R-:W-:Y:S01]  /*4800*/  FSETP.GEU.AND P4, PT, |R59|, 1.175494350822287508e-38, PT ;  /* 0x008000003b00780b */ /* 0x000fe20003f8e200 */
[----:B------:R-:W-:Y:S01]  /*4810*/  FMUL R18, R19, R18 ;  /* 0x0000001213127220 */ /* 0x000fe20000400000 */
[----:B------:R-:W-:Y:S01]  /*4820*/  FFMA R13, R11, R51, R34 ;  /* 0x000000330b0d7223 */ /* 0x000fe20000000022 */
[----:B------:R-:W-:Y:S01]  /*4830*/  FFMA R62, R21, R45, R62 ;  /* 0x0000002d153e7223 */ /* 0x000fe2000000003e */
[----:B------:R-:W2:Y:S01]  /*4840*/  SHFL.BFLY PT, R34, R57, 0x4, 0x1f ;  /* 0x0c801f0039227f89 */ /* 0x000ea200000e0000 */
[----:B----4-:R-:W-:Y:S01]  /*4850*/  FADD R35, -R66, R35 ;  /* 0x0000002342237221 */ /* 0x010fe20000000100 */
[----:B------:R-:W-:Y:S01]  /*4860*/  FMUL R9, R24, R9 ;  /* 0x0000000918097220 */ /* 0x000fe20000400000 */
[----:B------:R-:W-:Y:S01]  /*4870*/  FADD R36, R37, R36 ;  /* 0x0000002425247221 */ /* 0x000fe20000000000 */
[----:B------:R-:W-:Y:S01]  /*4880*/  FFMA R10, R51, R18, R10 ;  /* 0x00000012330a7223 */ /* 0x000fe2000000000a */
[----:B------:R-:W3:Y:S01]  /*4890*/  SHFL.BFLY PT, R11, R62, 0x2, 0x1f ;  /* 0x0c401f003e0b7f89 */ /* 0x000ee200000e0000 */
[----:B------:R-:W-:Y:S01]  /*48a0*/  FFMA R66, R35, R44, R66 ;  /* 0x0000002c23427223 */ /* 0x000fe20000000042 */
[----:B------:R-:W-:Y:S01]  /*48b0*/  FFMA R36, R45, R9, R36 ;  /* 0x000000092d247223 */ /* 0x000fe20000000024 */
[----:B------:R-:W4:Y:S01]  /*48c0*/  MUFU.RCP R33, R33 ;  /* 0x0000002100217308 */ /* 0x000f220000001000 */
[----:B------:R-:W-:Y:S01]  /*48d0*/  @!P4 FMUL R20, R20, 16777216 ;  /* 0x4b8000001414c820 */ /* 0x000fe20000400000 */
[----:B------:R-:W5:Y:S01]  /*48e0*/  SHFL.BFLY PT, R9, R10, 0x2, 0x1f ;  /* 0x0c401f000a097f89 */ /* 0x000f6200000e0000 */
[----:B0-----:R-:W-:Y:S01]  /*48f0*/  FADD R55, -R40, R55 ;  /* 0x0000003728377221 */ /* 0x001fe20000000100 */
[----:B------:R-:W-:Y:S01]  /*4900*/  FMUL R35, R35, R35 ;  /* 0x0000002323237220 */ /* 0x000fe20000400000 */
[----:B------:R-:W-:Y:S01]  /*4910*/  @!P4 FMUL R29, R29, 16777216 ;  /* 0x4b8000001d1dc820 */ /* 0x000fe20000400000 */
[----:B------:R-:W0:Y:S01]  /*4920*/  SHFL.BFLY PT, R21, R66, 0x2, 0x1f ;  /* 0x0c401f0042157f89 */ /* 0x000e2200000e0000 */
[C---:B------:R-:W-:Y:S01]  /*4930*/  FMUL R37, R55.reuse, R55 ;  /* 0x0000003737257220 */ /* 0x040fe20000400000 */
[----:B------:R-:W3:Y:S01]  /*4940*/  MUFU.RCP R20, R20 ;  /* 0x0000001400147308 */ /* 0x000ee20000001000 */
[----:B------:R-:W-:Y:S01]  /*4950*/  FFMA R55, R55, R58, R40 ;  /* 0x0000003a37377223 */ /* 0x000fe20000000028 */
[----:B------:R-:W0:Y:S01]  /*4960*/  SHFL.BFLY PT, R19, R36, 0x2, 0x1f ;  /* 0x0c401f0024137f89 */ /* 0x000e2200000e0000 */
[----:B-1----:R-:W-:Y:S01]  /*4970*/  FADD R43, R43, R26 ;  /* 0x0000001a2b2b7221 */ /* 0x002fe20000000000 */
[----:B------:R-:W-:Y:S01]  /*4980*/  FMUL R35, R30, R35 ;  /* 0x000000231e237220 */ /* 0x000fe20000400000 */
[----:B------:R-:W-:Y:S01]  /*4990*/  FMUL R37, R32, R37 ;  /* 0x0000002520257220 */ /* 0x000fe20000400000 */
[----:B------:R-:W1:Y:S01]  /*49a0*/  SHFL.BFLY PT, R18, R13, 0x2, 0x1f ;  /* 0x0c401f000d127f89 */ /* 0x000e6200000e0000 */
[----:B------:R-:W-:Y:S01]  /*49b0*/  FSETP.NEU.AND P4, PT, R59, RZ, PT ;  /* 0x000000ff3b00720b */ /* 0x000fe20003f8d000 */
[----:B----4-:R-:W-:Y:S01]  /*49c0*/  FMUL R33, R33, R22 ;  /* 0x0000001621217220 */ /* 0x010fe20000400000 */
[----:B--2---:R-:W-:Y:S01]  /*49d0*/  FADD R57, R57, R34 ;  /* 0x0000002239397221 */ /* 0x004fe20000000000 */
[----:B------:R-:W-:Y:S01]  /*49e0*/  FFMA R35, R44, R35, R43 ;  /* 0x000000232c237223 */ /* 0x000fe2000000002b */
[----:B------:R-:W2:Y:S01]  /*49f0*/  SHFL.BFLY PT, R26, R55, 0x2, 0x1f ;  /* 0x0c401f00371a7f89 */ /* 0x000ea200000e0000 */
[----:B------:R-:W-:Y:S01]  /*4a00*/  FADD R32, R5, R5 ;  /* 0x0000000505207221 */ /* 0x000fe20000000000 */
[----:B------:R-:W-:Y:S01]  /*4a10*/  FFMA R37, R58, R37, R57 ;  /* 0x000000253a257223 */ /* 0x000fe20000000039 */
[----:B---3--:R-:W-:Y:S01]  /*4a20*/  FADD R11, -R62, R11 ;  /* 0x0000000b3e0b7221 */ /* 0x008fe20000000100 */
[----:B------:R-:W3:Y:S01]  /*4a30*/  SHFL.BFLY PT, R22, R35, 0x2, 0x1f ;  /* 0x0c401f0023167f89 */ /* 0x000ee200000e0000 */
[----:B------:R-:W-:Y:S01]  /*4a40*/  FMUL R20, R20, R29 ;  /* 0x0000001d14147220 */ /* 0x000fe20000400000 */
[----:B------:R-:W-:Y:S01]  /*4a50*/  FADD R29, R39, R39 ;  /* 0x00000027271d7221 */ /* 0x000fe20000000000 */
[----:B------:R-:W-:Y:S01]  /*4a60*/  FSEL R33, R33, RZ, P5 ;  /* 0x000000ff21217208 */ /* 0x000fe20002800000 */
[----:B-----5:R-:W-:Y:S01]  /*4a70*/  FADD R9, R10, R9 ;  /* 0x000000090a097221 */ /* 0x020fe20000000000 */
[C---:B------:R-:W-:Y:S01]  /*4a80*/  FFMA R62, R11.reuse, R3, R62 ;  /* 0x000000030b3e7223 */ /* 0x040fe2000000003e */
[----:B------:R-:W-:Y:S01]  /*4a90*/  FMUL R10, R11, R11 ;  /* 0x0000000b0b0a7220 */ /* 0x000fe20000400000 */
[C---:B------:R-:W-:Y:S01]  /*4aa0*/  FSETP.GEU.AND P5, PT, |R29|.reuse, 1.175494350822287508e-38, PT ;  /* 0x008000001d00780b */ /* 0x040fe20003fae200 */
[----:B------:R-:W4:Y:S01]  /*4ab0*/  SHFL.BFLY PT, R30, R37, 0x2, 0x1f ;  /* 0x0c401f00251e7f89 */ /* 0x000f2200000e0000 */
[C---:B------:R-:W-:Y:S01]  /*4ac0*/  FMUL R11, R29.reuse, 0.25 ;  /* 0x3e8000001d0b7820 */ /* 0x040fe20000400000 */
[----:B0-----:R-:W-:Y:S01]  /*4ad0*/  FADD R21, -R66, R21 ;  /* 0x0000001542157221 */ /* 0x001fe20000000100 */
[----:B------:R-:W-:Y:S01]  /*4ae0*/  FSEL R20, R20, RZ, P4 ;  /* 0x000000ff14147208 */ /* 0x000fe20002000000 */
[----:B------:R-:W-:Y:S01]  /*4af0*/  FADD R36, R36, R19 ;  /* 0x0000001324247221 */ /* 0x000fe20000000000 */
[----:B------:R-:W-:Y:S01]  /*4b00*/  FSETP.GT.AND P4, PT, |R29|, 8.50705917302346158658e+37, PT ;  /* 0x7e8000001d00780b */ /* 0x000fe20003f84200 */
[C---:B------:R-:W-:Y:S01]  /*4b10*/  FFMA R66, R21.reuse, R7, R66 ;  /* 0x0000000715427223 */ /* 0x040fe20000000042 */
[----:B------:R-:W-:Y:S01]  /*4b20*/  FMUL R24, R21, R21 ;  /* 0x0000001515187220 */ /* 0x000fe20000400000 */
[----:B-1----:R-:W-:Y:S01]  /*4b30*/  FADD R18, -R13, R18 ;  /* 0x000000120d127221 */ /* 0x002fe20000000100 */
[----:B------:R-:W-:Y:S01]  /*4b40*/  FSEL R19, R11, R29, P4 ;  /* 0x0000001d0b137208 */ /* 0x000fe20002000000 */
[----:B------:R-:W-:Y:S01]  /*4b50*/  FMUL R11, R32, 0.25 ;  /* 0x3e800000200b7820 */ /* 0x000fe20000400000 */
[----:B------:R-:W-:Y:S01]  /*4b60*/  FSEL R21, R4, R39, P4 ;  /* 0x0000002704157208 */ /* 0x000fe20002000000 */
[----:B------:R-:W-:Y:S01]  /*4b70*/  FFMA R13, R18, R8, R13 ;  /* 0x00000008120d7223 */ /* 0x000fe2000000000d */
[----:B------:R-:W-:Y:S01]  /*4b80*/  FSETP.GEU.AND P4, PT, |R32|, 1.175494350822287508e-38, PT ;  /* 0x008000002000780b */ /* 0x000fe20003f8e200 */
[----:B------:R-:W-:Y:S01]  /*4b90*/  @!P5 FMUL R19, R19, 16777216 ;  /* 0x4b8000001313d820 */ /* 0x000fe20000400000 */
[----:B------:R-:W-:Y:S01]  /*4ba0*/  FMUL R18, R18, R18 ;  /* 0x0000001212127220 */ /* 0x000fe20000400000 */
[----:B------:R-:W-:Y:S01]  /*4bb0*/  @!P5 FMUL R21, R21, 16777216 ;  /* 0x4b8000001515d820 */ /* 0x000fe20000400000 */
[----:B------:R-:W-:Y:S01]  /*4bc0*/  FSETP.GT.AND P5, PT, |R32|, 8.50705917302346158658e+37, PT ;  /* 0x7e8000002000780b */ /* 0x000fe20003fa4200 */
[----:B------:R-:W-:Y:S01]  /*4bd0*/  FMUL R10, R27, R10 ;  /* 0x0000000a1b0a7220 */ /* 0x000fe20000400000 */
[----:B--2---:R-:W-:Y:S01]  /*4be0*/  FADD R26, -R55, R26 ;  /* 0x0000001a371a7221 */ /* 0x004fe20000000100 */
[----:B------:R-:W-:Y:S01]  /*4bf0*/  FMUL R18, R23, R18 ;  /* 0x0000001217127220 */ /* 0x000fe20000400000 */
[----:B------:R-:W-:Y:S01]  /*4c00*/  FSEL R27, R11, R32, P5 ;  /* 0x000000200b1b7208 */ /* 0x000fe20002800000 */
[----:B---3--:R-:W-:Y:S01]  /*4c10*/  FADD R22, R35, R22 ;  /* 0x0000001623167221 */ /* 0x008fe20000000000 */
[C---:B------:R-:W-:Y:S01]  /*4c20*/  FFMA R55, R26.reuse, R6, R55 ;  /* 0x000000061a377223 */ /* 0x040fe20000000037 */
[----:B------:R-:W-:Y:S01]  /*4c30*/  FMUL R24, R31, R24 ;  /* 0x000000181f187220 */ /* 0x000fe20000400000 */
[----:B------:R-:W-:Y:S01]  /*4c40*/  FMUL R23, R26, R26 ;  /* 0x0000001a1a177220 */ /* 0x000fe20000400000 */
[----:B------:R-:W-:Y:S01]  /*4c50*/  @!P4 FMUL R27, R27, 16777216 ;  /* 0x4b8000001b1bc820 */ /* 0x000fe20000400000 */
[----:B------:R-:W-:Y:S01]  /*4c60*/  FFMA R9, R8, R18, R9 ;  /* 0x0000001208097223 */ /* 0x000fe20000000009 */
[----:B------:R-:W-:Y:S01]  /*4c70*/  FSEL R26, R12, R5, P5 ;  /* 0x000000050c1a7208 */ /* 0x000fe20002800000 */
[----:B------:R-:W0:Y:S01]  /*4c80*/  SHFL.BFLY PT, R4, R13, 0x1, 0x1f ;  /* 0x0c201f000d047f89 */ /* 0x000e2200000e0000 */
[----:B----4-:R-:W-:Y:S01]  /*4c90*/  FADD R37, R37, R30 ;  /* 0x0000001e25257221 */ /* 0x010fe20000000000 */
[----:B------:R-:W-:Y:S01]  /*4ca0*/  FMUL R23, R38, R23 ;  /* 0x0000001726177220 */ /* 0x000fe20000400000 */
[----:B------:R-:W-:Y:S01]  /*4cb0*/  FFMA R22, R7, R24, R22 ;  /* 0x0000001807167223 */ /* 0x000fe20000000016 */
[----:B------:R-:W1:Y:S01]  /*4cc0*/  SHFL.BFLY PT, R11, R62, 0x1, 0x1f ;  /* 0x0c201f003e0b7f89 */ /* 0x000e6200000e0000 */
[----:B------:R-:W2:Y:S01]  /*4cd0*/  MUFU.RCP R27, R27 ;  /* 0x0000001b001b7308 */ /* 0x000ea20000001000 */
[----:B------:R-:W-:Y:S01]  /*4ce0*/  FFMA R10, R3, R10, R36 ;  /* 0x0000000a030a7223 */ /* 0x000fe20000000024 */
[----:B------:R-:W-:Y:S01]  /*4cf0*/  FFMA R23, R6, R23, R37 ;  /* 0x0000001706177223 */ /* 0x000fe20000000025 */
[----:B------:R-:W3:Y:S01]  /*4d00*/  SHFL.BFLY PT, R12, R55, 0x1, 0x1f ;  /* 0x0c201f00370c7f89 */ /* 0x000ee200000e0000 */
[----:B------:R-:W-:Y:S01]  /*4d10*/  @!P4 FMUL R26, R26, 16777216 ;  /* 0x4b8000001a1ac820 */ /* 0x000fe20000400000 */
[----:B------:R-:W-:Y:S01]  /*4d20*/  FSETP.NEU.AND P4, PT, R32, RZ, PT ;  /* 0x000000ff2000720b */ /* 0x000fe20003f8d000 */
[----:B------:R-:W-:Y:S01]  /*4d30*/  IMAD.MOV.U32 R30, RZ, RZ, 0x7f800000 ;  /* 0x7f800000ff1e7424 */ /* 0x000fe200078e00ff */
[----:B------:R-:W4:Y:S01]  /*4d40*/  SHFL.BFLY PT, R7, R66, 0x1, 0x1f ;  /* 0x0c201f0042077f89 */ /* 0x000f2200000e0000 */
[----:B------:R5:W1:Y:S01]  /*4d50*/  MUFU.RCP R18, R19 ;  /* 0x0000001300127308 */ /* 0x000a620000001000 */
[----:B------:R-:W-:Y:S01]  /*4d60*/  FSETP.NEU.AND P5, PT, R29, RZ, PT ;  /* 0x000000ff1d00720b */ /* 0x000fe20003fad000 */
[----:B------:R-:W-:Y:S01]  /*4d70*/  IMAD.MOV.U32 R31, RZ, RZ, -0x800000 ;  /* 0xff800000ff1f7424 */ /* 0x000fe200078e00ff */
[----:B------:R-:W4:Y:S01]  /*4d80*/  SHFL.BFLY PT, R8, R9, 0x1, 0x1f ;  /* 0x0c201f0009087f89 */ /* 0x000f2200000e0000 */
[----:B------:R-:W-:Y:S01]  /*4d90*/  LOP3.LUT R41, R41, 0x3, R0, 0xf8, !PT ;  /* 0x0000000329297812 */ /* 0x000fe200078ef800 */
[----:B------:R-:W-:-:S02]  /*4da0*/  IMAD.MOV.U32 R74, RZ, RZ, -0x200 ;  /* 0xfffffe00ff4a7424 */ /* 0x000fc400078e00ff */
[----:B------:R-:W4:Y:S01]  /*4db0*/  SHFL.BFLY PT, R3, R10, 0x1, 0x1f ;  /* 0x0c201f000a037f89 */ /* 0x000f2200000e0000 */
[----:B--2---:R-:W-:Y:S01]  /*4dc0*/  FMUL R27, R27, R26 ;  /* 0x0000001a1b1b7220 */ /* 0x004fe20000400000 */
[----:B------:R-:W-:Y:S02]  /*4dd0*/  IMAD.MOV.U32 R80, RZ, RZ, -0x1 ;  /* 0xffffffffff507424 */ /* 0x000fe400078e00ff */
[----:B-----5:R-:W2:Y:S01]  /*4de0*/  SHFL.BFLY PT, R19, R22, 0x1, 0x1f ;  /* 0x0c201f0016137f89 */ /* 0x020ea200000e0000 */
[----:B0-----:R-:W-:Y:S01]  /*4df0*/  FADD R4, -R13, R4 ;  /* 0x000000040d047221 */ /* 0x001fe20000000100 */
[----:B------:R-:W-:Y:S01]  /*4e00*/  FSEL R27, R27, RZ, P4 ;  /* 0x000000ff1b1b7208 */ /* 0x000fe20002000000 */
[----:B------:R-:W-:Y:S01]  /*4e10*/  IMAD.MOV.U32 R40, RZ, RZ, 0x7f800000 ;  /* 0x7f800000ff287424 */ /* 0x000fe200078e00ff */
[----:B------:R-:W0:Y:S01]  /*4e20*/  SHFL.BFLY PT, R24, R23, 0x1, 0x1f ;  /* 0x0c201f0017187f89 */ /* 0x000e2200000e0000 */
[----:B-1----:R-:W-:Y:S01]  /*4e30*/  FMUL R18, R18, R21 ;  /* 0x0000001512127220 */ /* 0x002fe20000400000 */
[----:B------:R-:W-:Y:S01]  /*4e40*/  FADD R11, -R62, R11 ;  /* 0x0000000b3e0b7221 */ /* 0x000fe20000000100 */
[C---:B------:R-:W-:Y:S01]  /*4e50*/  FFMA R13, R4.reuse, R33, R13 ;  /* 0x00000021040d7223 */ /* 0x040fe2000000000d */
[----:B---3--:R-:W-:Y:S01]  /*4e60*/  FADD R12, -R55, R12 ;  /* 0x0000000c370c7221 */ /* 0x008fe20000000100 */
[----:B------:R-:W-:Y:S01]  /*4e70*/  FMUL R4, R4, R4 ;  /* 0x0000000404047220 */ /* 0x000fe20000400000 */
[----:B------:R-:W-:Y:S01]  /*4e80*/  FSEL R18, R18, RZ, P5 ;  /* 0x000000ff12127208 */ /* 0x000fe20002800000 */
[----:B------:R-:W-:Y:S01]  /*4e90*/  @!P6 STS [R2.X4+0x90], R59 ;  /* 0x0000903b0200e388 */ /* 0x000fe20000004800 */
[----:B----4-:R-:W-:Y:S01]  /*4ea0*/  FADD R7, -R66, R7 ;  /* 0x0000000742077221 */ /* 0x010fe20000000100 */
[----:B------:R-:W-:Y:S01]  /*4eb0*/  FFMA R55, R12, R27, R55 ;  /* 0x0000001b0c377223 */ /* 0x000fe20000000037 */
[----:B------:R-:W-:Y:S01]  /*4ec0*/  LOP3.LUT P5, RZ, R0, 0x1f, RZ, 0xc0, !PT ;  /* 0x0000001f00ff7812 */ /* 0x000fe200078ac0ff */
[----:B------:R-:W-:Y:S01]  /*4ed0*/  FMUL R12, R12, R12 ;  /* 0x0000000c0c0c7220 */ /* 0x000fe20000400000 */
[----:B------:R-:W-:Y:S01]  /*4ee0*/  FADD R8, R9, R8 ;  /* 0x0000000809087221 */ /* 0x000fe20000000000 */
[C---:B------:R-:W-:Y:S01]  /*4ef0*/  FFMA R9, R11.reuse, R20, R62 ;  /* 0x000000140b097223 */ /* 0x040fe2000000003e */
[----:B------:R-:W-:Y:S01]  /*4f00*/  FMUL R11, R11, R11 ;  /* 0x0000000b0b0b7220 */ /* 0x000fe20000400000 */
[----:B------:R-:W-:Y:S01]  /*4f10*/  FMUL R6, R7, R7 ;  /* 0x0000000707067220 */ /* 0x000fe20000400000 */
[----:B------:R-:W-:Y:S01]  /*4f20*/  FMUL R4, R25, R4 ;  /* 0x0000000419047220 */ /* 0x000fe20000400000 */
[----:B------:R-:W-:Y:S01]  /*4f30*/  FADD R3, R10, R3 ;  /* 0x000000030a037221 */ /* 0x000fe20000000000 */
[----:B------:R-:W-:Y:S01]  /*4f40*/  FMUL R11, R28, R11 ;  /* 0x0000000b1c0b7220 */ /* 0x000fe20000400000 */
[----:B------:R-:W-:Y:S01]  /*4f50*/  FMUL R6, R39, R6 ;  /* 0x0000000627067220 */ /* 0x000fe20000400000 */
[----:B--2---:R-:W-:Y:S01]  /*4f60*/  FADD R19, R22, R19 ;  /* 0x0000001316137221 */ /* 0x004fe20000000000 */
[----:B------:R-:W-:Y:S01]  /*4f70*/  FMUL R12, R5, R12 ;  /* 0x0000000c050c7220 */ /* 0x000fe20000400000 */
[----:B------:R-:W-:Y:S01]  /*4f80*/  FFMA R21, R7, R18, R66 ;  /* 0x0000001207157223 */ /* 0x000fe20000000042 */
[----:B------:R-:W-:Y:S01]  /*4f90*/  FFMA R33, R33, R4, R8 ;  /* 0x0000000421217223 */ /* 0x000fe20000000008 */
[----:B0-----:R-:W-:Y:S01]  /*4fa0*/  FADD R24, R23, R24 ;  /* 0x0000001817187221 */ /* 0x001fe20000000000 */
[----:B------:R-:W-:Y:S01]  /*4fb0*/  FFMA R11, R20, R11, R3 ;  /* 0x0000000b140b7223 */ /* 0x000fe20000000003 */
[----:B------:R-:W-:Y:S01]  /*4fc0*/  FFMA R19, R18, R6, R19 ;  /* 0x0000000612137223 */ /* 0x000fe20000000013 */
[----:B------:R-:W-:Y:S01]  /*4fd0*/  @!P6 STS [R2.X4+0xa0], R29 ;  /* 0x0000a01d0200e388 */ /* 0x000fe20000004800 */
[----:B------:R-:W-:Y:S01]  /*4fe0*/  FFMA R27, R27, R12, R24 ;  /* 0x0000000c1b1b7223 */ /* 0x000fe20000000018 */
[----:B------:R-:W-:-:S02]  /*4ff0*/  IMAD.MOV.U32 R39, RZ, RZ, 0x7f800000 ;  /* 0x7f800000ff277424 */ /* 0x000fc400078e00ff */
[----:B------:R-:W-:Y:S01]  /*5000*/  @!P6 STS [R2.X4+0xb0], R32 ;  /* 0x0000b0200200e388 */ /* 0x000fe20000004800 */
[----:B------:R-:W-:Y:S02]  /*5010*/  IMAD.MOV.U32 R42, RZ, RZ, -0x800000 ;  /* 0xff800000ff2a7424 */ /* 0x000fe400078e00ff */
[----:B------:R-:W-:Y:S01]  /*5020*/  IMAD.MOV.U32 R43, RZ, RZ, -0x800000 ;  /* 0xff800000ff2b7424 */ /* 0x000fe200078e00ff */
[----:B------:R-:W-:Y:S01]  /*5030*/  @!P6 STS [R2.X4], R13 ;  /* 0x0000000d0200e388 */ /* 0x000fe20000004800 */
[----:B------:R-:W-:Y:S01]  /*5040*/  ISETP.GE.AND P6, PT, R0, 0x10, PT ;  /* 0x000000100000780c */ /* 0x000fe20003fc6270 */
[----:B------:R-:W-:Y:S02]  /*5050*/  IMAD.MOV.U32 R44, RZ, RZ, -0x800000 ;  /* 0xff800000ff2c7424 */ /* 0x000fe400078e00ff */
[----:B------:R-:W-:Y:S01]  /*5060*/  @!P5 STS [R2.X4+0x10], R9 ;  /* 0x000010090200d388 */ /* 0x000fe20000004800 */
[----:B------:R-:W-:Y:S01]  /*5070*/  P2R R4, PR, RZ, 0x40 ;  /* 0x00000040ff047803 */ /* 0x000fe20000000000 */
[----:B------:R-:W-:-:S02]  /*5080*/  IMAD.MOV.U32 R46, RZ, RZ, -0x800000 ;  /* 0xff800000ff2e7424 */ /* 0x000fc400078e00ff */
[----:B------:R-:W-:Y:S01]  /*5090*/  @!P5 STS [R2.X4+0x20], R21 ;  /* 0x000020150200d388 */ /* 0x000fe20000004800 */
[----:B------:R-:W-:Y:S02]  /*50a0*/  IMAD.MOV.U32 R45, RZ, RZ, -0x800000 ;  /* 0xff800000ff2d7424 */ /* 0x000fe400078e00ff */
[----:B------:R-:W-:Y:S01]  /*50b0*/  IMAD.MOV.U32 R52, RZ, RZ, -0x800000 ;  /* 0xff800000ff347424 */ /* 0x000fe200078e00ff */
[----:B------:R0:W-:Y:S01]  /*50c0*/  @!P5 STS [R2.X4+0x30], R55 ;  /* 0x000030370200d388 */ /* 0x0001e20000004800 */
[----:B------:R-:W-:Y:S02]  /*50d0*/  IMAD.MOV.U32 R51, RZ, RZ, -0x800000 ;  /* 0xff800000ff337424 */ /* 0x000fe400078e00ff */
[----:B------:R-:W-:Y:S01]  /*50e0*/  IMAD.MOV.U32 R54, RZ, RZ, -0x800000 ;  /* 0xff800000ff367424 */ /* 0x000fe200078e00ff */
[----:B------:R1:W-:Y:S01]  /*50f0*/  @!P5 STS [R2.X4+0x40], R33 ;  /* 0x000040210200d388 */ /* 0x0003e20000004800 */
[----:B------:R-:W-:Y:S02]  /*5100*/  IMAD.MOV.U32 R56, RZ, RZ, -0x800000 ;  /* 0xff800000ff387424 */ /* 0x000fe400078e00ff */
[----:B------:R-:W-:Y:S01]  /*5110*/  IMAD.MOV.U32 R57, RZ, RZ, -0x800000 ;  /* 0xff800000ff397424 */ /* 0x000fe200078e00ff */
[----:B------:R-:W-:Y:S01]  /*5120*/  @!P5 STS [R2.X4+0x50], R11 ;  /* 0x0000500b0200d388 */ /* 0x000fe20000004800 */
[----:B------:R-:W-:-:S02]  /*5130*/  IMAD.MOV.U32 R58, RZ, RZ, -0x800000 ;  /* 0xff800000ff3a7424 */ /* 0x000fc400078e00ff */
[----:B0-----:R-:W-:Y:S01]  /*5140*/  IMAD.MOV.U32 R55, RZ, RZ, -0x800000 ;  /* 0xff800000ff377424 */ /* 0x001fe200078e00ff */
[----:B------:R-:W-:Y:S01]  /*5150*/  @!P5 STS [R2.X4+0x60], R19 ;  /* 0x000060130200d388 */ /* 0x000fe20000004800 */
[----:B------:R-:W-:Y:S02]  /*5160*/  IMAD.MOV.U32 R66, RZ, RZ, -0x800000 ;  /* 0xff800000ff427424 */ /* 0x000fe400078e00ff */
[----:B-1----:R-:W-:Y:S01]  /*5170*/  IMAD.MOV.U32 R33, RZ, RZ, 0x7f800000 ;  /* 0x7f800000ff217424 */ /* 0x002fe200078e00ff */
[----:B------:R-:W-:Y:S01]  /*5180*/  @!P5 STS [R2.X4+0x70], R27 ;  /* 0x0000701b0200d388 */ /* 0x000fe20000004800 */
[----:B------:R-:W-:Y:S02]  /*5190*/  IMAD.MOV.U32 R60, RZ, RZ, -0x800000 ;  /* 0xff800000ff3c7424 */ /* 0x000fe400078e00ff */
[----:B------:R-:W-:Y:S01]  /*51a0*/  IMAD.MOV.U32 R61, RZ, RZ, -0x800000 ;  /* 0xff800000ff3d7424 */ /* 0x000fe200078e00ff */
[----:B------:R-:W-:Y:S01]  /*51b0*/  BAR.SYNC.DEFER_BLOCKING 0x0 ;  /* 0x0000000000007b1d */ /* 0x000fe20000010000 */
        /* <DEDUP_REMOVED lines=11> */
[----:B------:R-:W-:Y:S01]  /*5270*/  IMAD.MOV.U32 R77, RZ, RZ, 0x7f800000 ;  /* 0x7f800000ff4d7424 */ /* 0x000fe200078e00ff */
[----:B------:R-:W0:Y:S01]  /*5280*/  @!P6 LDS R17, [R0.X4+0x80] ;  /* 0x000080000011e984 */ /* 0x000e220000004800 */
[----:B------:R-:W-:-:S03]  /*5290*/  IMAD.SHL.U32 R37, R2, 0x4, RZ ;  /* 0x0000000402257824 */ /* 0x000fc600078e00ff */
[----:B------:R-:W-:Y:S04]  /*52a0*/  @!P6 LDS R15, [R0.X4] ;  /* 0x00000000000fe984 */ /* 0x000fe80000004800 */
[----:B------:R-:W-:Y:S04]  /*52b0*/  @!P6 LDS R14, [R0.X4+0x40] ;  /* 0x00004000000ee984 */ /* 0x000fe80000004800 */
[----:B0-----:R-:W0:Y:S02]  /*52c0*/  SHFL.BFLY PT, R4, R17, 0x2, 0x1f ;  /* 0x0c401f0011047f89 */ /* 0x001e2400000e0000 */
[----:B0-----:R-:W-:-:S04]  /*52d0*/  FADD R8, R17, R4 ;  /* 0x0000000411087221 */ /* 0x001fc80000000000 */
[C---:B------:R-:W-:Y:S01]  /*52e0*/  FMUL R3, R8.reuse, 0.25 ;  /* 0x3e80000008037820 */ /* 0x040fe20000400000 */
[----:B------:R-:W-:Y:S01]  /*52f0*/  FSETP.GT.AND P4, PT, |R8|, 8.50705917302346158658e+37, PT ;  /* 0x7e8000000800780b */ /* 0x000fe20003f84200 */
[----:B------:R-:W0:Y:S03]  /*5300*/  SHFL.BFLY PT, R7, R8, 0x1, 0x1f ;  /* 0x0c201f0008077f89 */ /* 0x000e2600000e0000 */
[----:B------:R-:W-:Y:S02]  /*5310*/  FSEL R5, R3, R8, P4 ;  /* 0x0000000803057208 */ /* 0x000fe40002000000 */
[----:B------:R-:W1:Y:S07]  /*5320*/  SHFL.BFLY PT, R3, R14, 0x2, 0x1f ;  /* 0x0c401f000e037f89 */ /* 0x000e6e00000e0000 */
[----:B------:R-:W-:Y:S01]  /*5330*/  @P4 FMUL R4, R4, 0.25 ;  /* 0x3e80000004044820 */ /* 0x000fe20000400000 */
[C---:B------:R-:W-:Y:S01]  /*5340*/  FSETP.GEU.AND P4, PT, |R8|.reuse, 1.175494350822287508e-38, PT ;  /* 0x008000000800780b */ /* 0x040fe20003f8e200 */
[----:B0-----:R-:W-:-:S12]  /*5350*/  FADD R13, R8, R7 ;  /* 0x00000007080d7221 */ /* 0x001fd80000000000 */
[----:B------:R-:W-:Y:S01]  /*5360*/  @!P4 FMUL R5, R5, 16777216 ;  /* 0x4b8000000505c820 */ /* 0x000fe20000400000 */
[----:B------:R-:W-:Y:S01]  /*5370*/  @!P4 FMUL R4, R4, 16777216 ;  /* 0x4b8000000404c820 */ /* 0x000fe20000400000 */
[----:B------:R-:W-:Y:S01]  /*5380*/  FSETP.NEU.AND P4, PT, R8, RZ, PT ;  /* 0x000000ff0800720b */ /* 0x000fe20003f8d000 */
[----:B------:R-:W-:Y:S01]  /*5390*/  FMUL R10, R13, 0.25 ;  /* 0x3e8000000d0a7820 */ /* 0x000fe20000400000 */
[----:B-1----:R-:W-:Y:S02]  /*53a0*/  FADD R3, R14, R3 ;  /* 0x000000030e037221 */ /* 0x002fe40000000000 */
[----:B------:R-:W0:Y:S02]  /*53b0*/  MUFU.RCP R5, R5 ;  /* 0x0000000500057308 */ /* 0x000e240000001000 */
[----:B0-----:R-:W-:Y:S01]  /*53c0*/  FMUL R4, R5, R4 ;  /* 0x0000000405047220 */ /* 0x001fe20000400000 */
[----:B------:R-:W-:-:S04]  /*53d0*/  IMAD.MOV.U32 R5, RZ, RZ, 0x10 ;  /* 0x00000010ff057424 */ /* 0x000fc800078e00ff */
[----:B------:R-:W-:Y:S02]  /*53e0*/  FSEL R6, R4, RZ, P4 ;  /* 0x000000ff04067208 */ /* 0x000fe40002000000 */
[----:B------:R-:W-:Y:S01]  /*53f0*/  FSETP.GT.AND P4, PT, |R13|, 8.50705917302346158658e+37, PT ;  /* 0x7e8000000d00780b */ /* 0x000fe20003f84200 */
[----:B------:R-:W0:Y:S03]  /*5400*/  SHFL.BFLY PT, R4, R15, 0x2, 0x1f ;  /* 0x0c401f000f047f89 */ /* 0x000e2600000e0000 */
[----:B------:R-:W-:-:S09]  /*5410*/  FSEL R11, R10, R13, P4 ;  /* 0x0000000d0a0b7208 */ /* 0x000fd20002000000 */
[----:B------:R-:W-:Y:S01]  /*5420*/  @P4 FMUL R7, R7, 0.25 ;  /* 0x3e80000007074820 */ /* 0x000fe20000400000 */
[----:B------:R-:W-:Y:S01]  /*5430*/  FSETP.GEU.AND P4, PT, |R13|, 1.175494350822287508e-38, PT ;  /* 0x008000000d00780b */ /* 0x000fe20003f8e200 */
[----:B0-----:R-:W-:-:S12]  /*5440*/  FADD R4, -R15, R4 ;  /* 0x000000040f047221 */ /* 0x001fd80000000100 */
[----:B------:R-:W-:Y:S01]  /*5450*/  @!P4 FMUL R11, R11, 16777216 ;  /* 0x4b8000000b0bc820 */ /* 0x000fe20000400000 */
[----:B------:R-:W-:Y:S01]  /*5460*/  @!P4 FMUL R7, R7, 16777216 ;  /* 0x4b8000000707c820 */ /* 0x000fe20000400000 */
[C---:B------:R-:W-:Y:S01]  /*5470*/  FMUL R10, R4.reuse, R4 ;  /* 0x00000004040a7220 */ /* 0x040fe20000400000 */
[----:B------:R-:W-:Y:S01]  /*5480*/  FFMA R9, R4, R6, R15 ;  /* 0x0000000604097223 */ /* 0x000fe2000000000f */
[----:B------:R0:W1:Y:S01]  /*5490*/  MUFU.RCP R18, R11 ;  /* 0x0000000b00127308 */ /* 0x0000620000001000 */
[----:B------:R-:W-:Y:S01]  /*54a0*/  LOP3.LUT R4, R0, 0x7f, RZ, 0xc0, !PT ;  /* 0x0000007f00047812 */ /* 0x000fe200078ec0ff */
[----:B------:R-:W-:Y:S01]  /*54b0*/  FMUL R10, R17, R10 ;  /* 0x0000000a110a7220 */ /* 0x000fe20000400000 */
[----:B------:R-:W-:Y:S01]  /*54c0*/  IMAD.MOV.U32 R15, RZ, RZ, 0x8 ;  /* 0x00000008ff0f7424 */ /* 0x000fe200078e00ff */
[----:B------:R-:W2:Y:S01]  /*54d0*/  SHFL.BFLY PT, R12, R9, 0x1, 0x1f ;  /* 0x0c201f00090c7f89 */ /* 0x000ea200000e0000 */
[----:B------:R-:W-:Y:S01]  /*54e0*/  FSETP.NEU.AND P4, PT, R13, RZ, PT ;  /* 0x000000ff0d00720b */ /* 0x000fe20003f8d000 */
[----:B------:R-:W-:Y:S01]  /*54f0*/  FFMA R10, R6, R10, R3 ;  /* 0x0000000a060a7223 */ /* 0x000fe20000000003 */
[----:B------:R-:W-:-:S04]  /*5500*/  LOP3.LUT R3, R0, 0x3, RZ, 0xc0, !PT ;  /* 0x0000000300037812 */ /* 0x000fc800078ec0ff */
[----:B0-----:R-:W0:Y:S01]  /*5510*/  SHFL.BFLY PT, R11, R10, 0x1, 0x1f ;  /* 0x0c201f000a0b7f89 */ /* 0x001e2200000e0000 */
[----:B-1----:R-:W-:Y:S01]  /*5520*/  FMUL R18, R18, R7 ;  /* 0x0000000712127220 */ /* 0x002fe20000400000 */
[----:B------:R-:W-:-:S04]  /*5530*/  IMAD.WIDE.U32 R6, R4, R15, c[0x0][0x170] ;  /* 0x00005c0004067625 */ /* 0x000fc800078e000f */
[----:B------:R-:W-:Y:S01]  /*5540*/  FSEL R18, R18, RZ, P4 ;  /* 0x000000ff12127208 */ /* 0x000fe20002000000 */
[----:B------:R-:W-:Y:S01]  /*5550*/  IMAD.WIDE.U32 R4, R4, R5, c[0x0][0x168] ;  /* 0x00005a0004047625 */ /* 0x000fe200078e0005 */
[----:B------:R-:W-:-:S05]  /*5560*/  IADD3 R24, P4, R6, 0x4800, RZ ;  /* 0x0000480006187810 */ /* 0x000fca0007f9e0ff */
[----:B------:R-:W-:Y:S01]  /*5570*/  IMAD.X R25, RZ, RZ, R7, P4 ;  /* 0x000000ffff197224 */ /* 0x000fe200020e0607 */
[----:B------:R-:W-:Y:S01]  /*5580*/  IADD3 R26, P4, R4, 0x9000, RZ ;  /* 0x00009000041a7810 */ /* 0x000fe20007f9e0ff */
[----:B--2---:R-:W-:-:S04]  /*5590*/  FADD R12, -R9, R12 ;  /* 0x0000000c090c7221 */ /* 0x004fc80000000100 */
[----:B------:R-:W-:Y:S01]  /*55a0*/  IMAD.X R27, RZ, RZ, R5, P4 ;  /* 0x000000ffff1b7224 */ /* 0x000fe200020e0605 */
[----:B------:R-:W-:Y:S01]  /*55b0*/  ISETP.NE.AND P4, PT, R3, RZ, PT ;  /* 0x000000ff0300720c */ /* 0x000fe20003f85270 */
[----:B------:R-:W-:Y:S01]  /*55c0*/  FMUL R5, R12, R12 ;  /* 0x0000000c0c057220 */ /* 0x000fe20000400000 */
[----:B0-----:R-:W-:Y:S01]  /*55d0*/  FADD R11, R10, R11 ;  /* 0x0000000b0a0b7221 */ /* 0x001fe20000000000 */
[----:B------:R-:W-:Y:S01]  /*55e0*/  FFMA R9, R12, R18, R9 ;  /* 0x000000120c097223 */ /* 0x000fe20000000009 */
[----:B------:R-:W-:Y:S01]  /*55f0*/  ISETP.LT.AND P4, PT, R0, 0x10, !P4 ;  /* 0x000000100000780c */ /* 0x000fe20006781270 */
[----:B------:R-:W-:Y:S01]  /*5600*/  FMUL R5, R8, R5 ;  /* 0x0000000508057220 */ /* 0x000fe20000400000 */
[----:B------:R-:W-:-:S03]  /*5610*/  IMAD.SHL.U32 R12, R0, 0x10, RZ ;  /* 0x00000010000c7824 */ /* 0x000fc600078e00ff */
[----:B------:R-:W-:Y:S01]  /*5620*/  FFMA R5, R18, R5, R11 ;  /* 0x0000000512057223 */ /* 0x000fe2000000000b */
[----:B------:R-:W-:Y:S01]  /*5630*/  IMAD.MOV.U32 R11, RZ, RZ, 0x39aaaaab ;  /* 0x39aaaaabff0b7424 */ /* 0x000fe200078e00ff */
[----:B------:R-:W-:Y:S02]  /*5640*/  SHF.R.U32.HI R10, RZ, 0x5, R12 ;  /* 0x00000005ff0a7819 */ /* 0x000fe4000001160c */
[----:B------:R-:W-:Y:S02]  /*5650*/  LOP3.LUT R17, R12, 0x7f0, RZ, 0xc0, !PT ;  /* 0x000007f00c117812 */ /* 0x000fe400078ec0ff */
[----:B------:R-:W-:Y:S02]  /*5660*/  LOP3.LUT R10, R10, 0x30, RZ, 0xc0, !PT ;  /* 0x000000300a0a7812 */ /* 0x000fe400078ec0ff */
[----:B------:R-:W-:Y:S03]  /*5670*/  @P4 STS [R0.X4+0x80], R13 ;  /* 0x0000800d00004388 */ /* 0x000fe60000004800 */
[----:B------:R-:W-:Y:S01]  /*5680*/  IMAD R17, R17, 0x2, R10 ;  /* 0x0000000211117824 */ /* 0x000fe200078e020a */
[----:B------:R-:W-:Y:S04]  /*5690*/  @P4 STS [R0.X4], R9 ;  /* 0x0000000900004388 */ /* 0x000fe80000004800 */
[----:B------:R-:W-:Y:S04]  /*56a0*/  @P4 STS [R0.X4+0x40], R5 ;  /* 0x0000400500004388 */ /* 0x000fe80000004800 */
[----:B------:R-:W-:Y:S06]  /*56b0*/  BAR.SYNC.DEFER_BLOCKING 0x0 ;  /* 0x0000000000007b1d */ /* 0x000fec0000010000 */
[----:B------:R-:W0:Y:S04]  /*56c0*/  LDS R4, [0x40] ;  /* 0x00004000ff047984 */ /* 0x000e280000000800 */
[----:B------:R-:W1:Y:S04]  /*56d0*/  LDS R6, [0x50] ;  /* 0x00005000ff067984 */ /* 0x000e680000000800 */
[----:B------:R-:W2:Y:S04]  /*56e0*/  LDS R7, [0x60] ;  /* 0x00006000ff077984 */ /* 0x000ea80000000800 */
[----:B------:R-:W3:Y:S04]  /*56f0*/  LDS R8, [0x70] ;  /* 0x00007000ff087984 */ /* 0x000ee80000000800 */
[----:B------:R-:W4:Y:S04]  /*5700*/  LDS R32, [RZ] ;  /* 0x00000000ff207984 */ /* 0x000f280000000800 */
[----:B------:R-:W4:Y:S04]  /*5710*/  LDS R34, [0x10] ;  /* 0x00001000ff227984 */ /* 0x000f280000000800 */
[----:B------:R-:W4:Y:S04]  /*5720*/  LDS R35, [0x20] ;  /* 0x00002000ff237984 */ /* 0x000f280000000800 */
[----:B------:R-:W4:Y:S01]  /*5730*/  LDS R36, [0x30] ;  /* 0x00003000ff247984 */ /* 0x000f220000000800 */
[-C--:B0-----:R-:W-:Y:S01]  /*5740*/  FFMA R4, R4, R11.reuse, 9.9999999747524270788e-07 ;  /* 0x358637bd04047423 */ /* 0x081fe2000000000b */
[----:B-1----:R-:W-:-:S03]  /*5750*/  FFMA R6, R6, R11, 9.9999999747524270788e-07 ;  /* 0x358637bd06067423 */ /* 0x002fc6000000000b */
[----:B------:R0:W1:Y:S01]  /*5760*/  MUFU.RSQ R38, R4 ;  /* 0x0000000400267308 */ /* 0x0000620000001400 */
[-C--:B--2---:R-:W-:Y:S01]  /*5770*/  FFMA R7, R7, R11.reuse, 9.9999999747524270788e-07 ;  /* 0x358637bd07077423 */ /* 0x084fe2000000000b */
[----:B---3--:R-:W-:-:S06]  /*5780*/  FFMA R8, R8, R11, 9.9999999747524270788e-07 ;  /* 0x358637bd08087423 */ /* 0x008fcc000000000b */
[----:B------:R0:W2:Y:S08]  /*5790*/  MUFU.RSQ R50, R6 ;  /* 0x0000000600327308 */ /* 0x0000b00000001400 */
[----:B------:R0:W3:Y:S08]  /*57a0*/  MUFU.RSQ R59, R7 ;  /* 0x00000007003b7308 */ /* 0x0000f00000001400 */
[----:B-12-4-:R0:W0:Y:S02]  /*57b0*/  MUFU.RSQ R72, R8 ;  /* 0x0000000800487308 */ /* 0x0160240000001400 */
.L_x_4:
[----:B0-----:R-:W-:Y:S01]  /*57c0*/  IMAD.IADD R9, R47, 0x1, R74 ;  /* 0x000000012f097824 */ /* 0x001fe200078e024a */
[----:B------:R-:W-:Y:S01]  /*57d0*/  CS2R R12, SRZ ;  /* 0x00000000000c7805 */ /* 0x000fe2000001ff00 */
[----:B------:R-:W-:Y:S01]  /*57e0*/  IMAD.MOV.U32 R48, RZ, RZ, 0x2 ;  /* 0x00000002ff307424 */ /* 0x000fe200078e00ff */
[----:B------:R-:W-:Y:S01]  /*57f0*/  CS2R R14, SRZ ;  /* 0x00000000000e7805 */ /* 0x000fe2000001ff00 */
[----:B------:R-:W-:Y:S01]  /*5800*/  CS2R R20, SRZ ;  /* 0x0000000000147805 */ /* 0x000fe2000001ff00 */
[C---:B0-----:R-:W-:Y:S01]  /*5810*/  IADD3 R7, R9.reuse, 0x200, RZ ;  /* 0x0000020009077810 */ /* 0x041fe20007ffe0ff */
[----:B------:R-:W-:Y:S01]  /*5820*/  CS2R R22, SRZ ;  /* 0x0000000000167805 */ /* 0x000fe2000001ff00 */
[----:B------:R-:W-:-:S03]  /*5830*/  IADD3 R9, R9, 0x208, RZ ;  /* 0x0000020809097810 */ /* 0x000fc60007ffe0ff */
[----:B------:R-:W-:-:S04]  /*5840*/  IMAD.WIDE R6, R7, R48, c[0x0][0x1a0] ;  /* 0x0000680007067625 */ /* 0x000fc800078e0230 */
[----:B------:R-:W-:Y:S01]  /*5850*/  IMAD.WIDE R8, R9, R48, c[0x0][0x1a0] ;  /* 0x0000680009087625 */ /* 0x000fe200078e0230 */
[----:B------:R-:W2:Y:S04]  /*5860*/  @!P0 LDG.E.EF.128 R20, [R6.64] ;  /* 0x0000000406148981 */ /* 0x000ea8000c0e1d00 */
[----:B------:R-:W4:Y:S04]  /*5870*/  @!P0 LDG.E.EF.128 R12, [R8.64] ;  /* 0x00000004080c8981 */ /* 0x000f28000c0e1d00 */
[----:B------:R-:W-:Y:S01]  /*5880*/  BAR.SYNC.DEFER_BLOCKING 0x0 ;  /* 0x0000000000007b1d */ /* 0x000fe20000010000 */
[----:B------:R-:W-:Y:S01]  /*5890*/  IADD3 R79, P5, R74, 0x200, RZ ;  /* 0x000002004a4f7810 */ /* 0x000fe20007fbe0ff */
[----:B------:R-:W-:-:S03]  /*58a0*/  IMAD.MOV.U32 R4, RZ, RZ, 0x4 ;  /* 0x00000004ff047424 */ /* 0x000fc600078e00ff */
[----:B------:R-:W-:-:S05]  /*58b0*/  LOP3.LUT R5, R79, 0x3000, R102, 0xfe, !PT ;  /* 0x000030004f057812 */ /* 0x000fca00078efe66 */
[----:B------:R-:W-:-:S04]  /*58c0*/  IMAD.WIDE.U32 R18, R5, R48, c[0x0][0x170] ;  /* 0x00005c0005127625 */ /* 0x000fc800078e0030 */
[----:B------:R-:W-:Y:S01]  /*58d0*/  IMAD.WIDE.U32 R4, R5, R4, c[0x0][0x168] ;  /* 0x00005a0005047625 */ /* 0x000fe200078e0004 */
[----:B--2---:R-:W-:Y:S04]  /*58e0*/  STS.128 [R17], R20 ;  /* 0x0000001411007388 */ /* 0x004fe80000000c00 */
[----:B----4-:R-:W-:Y:S04]  /*58f0*/  STS.128 [R17+0x10], R12 ;  /* 0x0000100c11007388 */ /* 0x010fe80000000c00 */
[----:B------:R-:W-:Y:S06]  /*5900*/  BAR.SYNC.DEFER_BLOCKING 0x0 ;  /* 0x0000000000007b1d */ /* 0x000fec0000010000 */
[----:B------:R-:W2:Y:S04]  /*5910*/  LDG.E.EL.64 R18, [R18.64] ;  /* 0x0000000412127981 */ /* 0x000ea8000c2e1b00 */
[----:B------:R0:W4:Y:S04]  /*5920*/  LDG.E.EL.64 R28, [R24.64] ;  /* 0x00000004181c7981 */ /* 0x000128000c2e1b00 */
[----:B------:R-:W5:Y:S04]  /*5930*/  LDG.E.EL.128 R4, [R4.64] ;  /* 0x0000000404047981 */ /* 0x000f68000c2e1d00 */
[----:B---3--:R1:W3:Y:S01]  /*5940*/  LDG.E.EL.128 R8, [R26.64] ;  /* 0x000000041a087981 */ /* 0x0082e2000c2e1d00 */
[----:B------:R-:W-:Y:S01]  /*5950*/  IMAD.X R80, RZ, RZ, R80, P5 ;  /* 0x000000ffff507224 */ /* 0x000fe200028e0650 */
[----:B0-----:R-:W-:-:S02]  /*5960*/  IADD3 R24, P5, R24, 0x400, RZ ;  /* 0x0000040018187810 */ /* 0x001fc40007fbe0ff */
[----:B------:R-:W0:Y:S03]  /*5970*/  LDS.64 R70, [R16+0xc30] ;  /* 0x000c300010467984 */ /* 0x000e260000000a00 */
[----:B------:R-:W-:Y:S01]  /*5980*/  IMAD.X R25, RZ, RZ, R25, P5 ;  /* 0x000000ffff197224 */ /* 0x000fe200028e0619 */
[----:B-1----:R-:W-:-:S05]  /*5990*/  IADD3 R26, P5, R26, 0x800, RZ ;  /* 0x000008001a1a7810 */ /* 0x002fca0007fbe0ff */
[----:B------:R-:W-:Y:S01]  /*59a0*/  IMAD.X R27, RZ, RZ, R27, P5 ;  /* 0x000000ffff1b7224 */ /* 0x000fe200028e061b */
[----:B------:R-:W-:-:S04]  /*59b0*/  ISETP.GE.U32.AND P5, PT, R79, 0xa00, PT ;  /* 0x00000a004f00780c */ /* 0x000fc80003fa6070 */
[----:B------:R-:W-:Y:S01]  /*59c0*/  ISETP.GE.U32.AND.EX P5, PT, R80, RZ, PT, P5 ;  /* 0x000000ff5000720c */ /* 0x000fe20003fa6150 */
[C---:B0-----:R-:W-:Y:S01]  /*59d0*/  IMAD.U32 R13, R71.reuse, 0x10000, RZ ;  /* 0x00010000470d7824 */ /* 0x041fe200078e00ff */
[----:B------:R-:W-:-:S03]  /*59e0*/  PRMT R71, R71, 0x7632, R71 ;  /* 0x0000763247477816 */ /* 0x000fc60000000047 */
[----:B------:R-:W-:Y:S02]  /*59f0*/  FADD R13, -R36, R13 ;  /* 0x0000000d240d7221 */ /* 0x000fe40000000100 */
[----:B------:R-:W-:Y:S02]  /*5a00*/  IMAD.U32 R71, R71, 0x10000, RZ ;  /* 0x0001000047477824 */ /* 0x000fe400078e00ff */
[----:B------:R-:W-:Y:S02]  /*5a10*/  FMUL R13, R72, R13 ;  /* 0x0000000d480d7220 */ /* 0x000fe40000400000 */
[----:B------:R-:W-:-:S04]  /*5a20*/  FADD R71, -R36, R71 ;  /* 0x0000004724477221 */ /* 0x000fc80000000100 */
[----:B------:R-:W-:Y:S01]  /*5a30*/  FMUL R71, R72, R71 ;  /* 0x0000004748477220 */ /* 0x000fe20000400000 */
[C---:B--2---:R-:W-:Y:S01]  /*5a40*/  IMAD.U32 R21, R19.reuse, 0x10000, RZ ;  /* 0x0001000013157824 */ /* 0x044fe200078e00ff */
[----:B------:R-:W-:Y:S01]  /*5a50*/  PRMT R19, R19, 0x7632, R19 ;  /* 0x0000763213137816 */ /* 0x000fe20000000013 */
[C---:B------:R-:W-:Y:S01]  /*5a60*/  IMAD.U32 R23, R18.reuse, 0x10000, RZ ;  /* 0x0001000012177824 */ /* 0x040fe200078e00ff */
[----:B------:R-:W-:Y:S01]  /*5a70*/  PRMT R18, R18, 0x7632, R18 ;  /* 0x0000763212127816 */ /* 0x000fe20000000012 */
[C---:B----4-:R-:W-:Y:S01]  /*5a80*/  IMAD.U32 R15, R29.reuse, 0x10000, RZ ;  /* 0x000100001d0f7824 */ /* 0x050fe200078e00ff */
[----:B------:R-:W-:Y:S01]  /*5a90*/  PRMT R29, R29, 0x7632, R29 ;  /* 0x000076321d1d7816 */ /* 0x000fe2000000001d */
[C---:B------:R-:W-:Y:S01]  /*5aa0*/  IMAD.U32 R81, R28.reuse, 0x10000, RZ ;  /* 0x000100001c517824 */ /* 0x040fe200078e00ff */
[----:B------:R-:W-:Y:S01]  /*5ab0*/  PRMT R28, R28, 0x7632, R28 ;  /* 0x000076321c1c7816 */ /* 0x000fe2000000001c */
[----:B-----5:R-:W-:Y:S01]  /*5ac0*/  FADD R6, R6, R21 ;  /* 0x0000001506067221 */ /* 0x020fe20000000000 */
[----:B------:R-:W-:Y:S01]  /*5ad0*/  IMAD.U32 R21, R70, 0x10000, RZ ;  /* 0x0001000046157824 */ /* 0x000fe200078e00ff */
[----:B------:R-:W-:Y:S01]  /*5ae0*/  FADD R4, R4, R23 ;  /* 0x0000001704047221 */ /* 0x000fe20000000000 */
[----:B------:R-:W-:Y:S01]  /*5af0*/  PRMT R70, R70, 0x7632, R70 ;  /* 0x0000763246467816 */ /* 0x000fe20000000046 */
[----:B---3--:R-:W-:Y:S01]  /*5b00*/  FADD R10, R10, R15 ;  /* 0x0000000f0a0a7221 */ /* 0x008fe20000000000 */
[----:B------:R-:W-:Y:S01]  /*5b10*/  FADD R15, R6, 1 ;  /* 0x3f800000060f7421 */ /* 0x000fe20000000000 */
[----:B------:R-:W-:Y:S01]  /*5b20*/  FADD R23, -R36, R21 ;  /* 0x0000001524177221 */ /* 0x000fe20000000100 */
[----:B------:R-:W-:Y:S01]  /*5b30*/  FADD R8, R8, R81 ;  /* 0x0000005108087221 */ /* 0x000fe20000000000 */
[----:B------:R-:W-:Y:S01]  /*5b40*/  FADD R21, R4, 1 ;  /* 0x3f80000004157421 */ /* 0x000fe20000000000 */
[----:B------:R-:W-:Y:S01]  /*5b50*/  FFMA R13, R13, R15, R10 ;  /* 0x0000000f0d0d7223 */ /* 0x000fe2000000000a */
[----:B------:R-:W-:Y:S01]  /*5b60*/  FMUL R23, R72, R23 ;  /* 0x0000001748177220 */ /* 0x000fe20000400000 */
[----:B------:R-:W-:-:S02]  /*5b70*/  IMAD.U32 R18, R18, 0x10000, RZ ;  /* 0x0001000012127824 */ /* 0x000fc400078e00ff */
[----:B------:R-:W-:Y:S01]  /*5b80*/  IMAD.U32 R28, R28, 0x10000, RZ ;  /* 0x000100001c1c7824 */ /* 0x000fe200078e00ff */
[C---:B------:R-:W-:Y:S01]  /*5b90*/  FSETP.GEU.AND P6, PT, R76.reuse, R13, PT ;  /* 0x0000000d4c00720b */ /* 0x040fe20003fce000 */
[----:B------:R-:W-:Y:S01]  /*5ba0*/  FFMA R6, R23, R21, R8 ;  /* 0x0000001517067223 */ /* 0x000fe20000000008 */
[----:B------:R-:W-:Y:S01]  /*5bb0*/  FADD R5, R5, R18 ;  /* 0x0000001205057221 */ /* 0x000fe20000000000 */
[----:B------:R-:W-:Y:S01]  /*5bc0*/  FADD R9, R9, R28 ;  /* 0x0000001c09097221 */ /* 0x000fe20000000000 */
[----:B------:R-:W-:Y:S01]  /*5bd0*/  FSEL R83, R76, R13, !P6 ;  /* 0x0000000d4c537208 */ /* 0x000fe20007000000 */
[----:B------:R-:W-:Y:S01]  /*5be0*/  IMAD.U32 R14, R29, 0x10000, RZ ;  /* 0x000100001d0e7824 */ /* 0x000fe200078e00ff */
[-C--:B------:R-:W-:Y:S01]  /*5bf0*/  FSETP.GT.AND P6, PT, R31, R6.reuse, PT ;  /* 0x000000061f00720b */ /* 0x080fe20003fc4000 */
[----:B------:R-:W-:Y:S02]  /*5c00*/  FADD R12, R5, 1 ;  /* 0x3f800000050c7421 */ /* 0x000fe40000000000 */
[----:B------:R-:W-:Y:S01]  /*5c10*/  FADD R20, R11, R14 ;  /* 0x0000000e0b147221 */ /* 0x000fe20000000000 */
[----:B------:R-:W-:-:S02]  /*5c20*/  FSEL R4, R31, R6, P6 ;  /* 0x000000061f047208 */ /* 0x000fc40003000000 */
[----:B------:R-:W-:-:S04]  /*5c30*/  FSETP.GT.AND P6, PT, R60, R13, PT ;  /* 0x0000000d3c00720b */ /* 0x000fc80003fc4000 */
[----:B------:R-:W-:Y:S02]  /*5c40*/  FSEL R23, R60, R13, P6 ;  /* 0x0000000d3c177208 */ /* 0x000fe40003000000 */
[----:B------:R-:W-:-:S04]  /*5c50*/  FSETP.NAN.AND P6, PT, R76, R76, PT ;  /* 0x0000004c4c00720b */ /* 0x000fc80003fc8000 */
[----:B------:R-:W-:Y:S02]  /*5c60*/  @!P1 FSEL R76, R76, R83, P6 ;  /* 0x000000534c4c9208 */ /* 0x000fe40003000000 */
[----:B------:R-:W-:-:S04]  /*5c70*/  FSETP.NAN.AND P6, PT, R31, R31, PT ;  /* 0x0000001f1f00720b */ /* 0x000fc80003fc8000 */
[----:B------:R-:W-:Y:S02]  /*5c80*/  @!P1 FSEL R31, R31, R4, P6 ;  /* 0x000000041f1f9208 */ /* 0x000fe40003000000 */
[----:B------:R-:W-:-:S04]  /*5c90*/  FSETP.NAN.AND P6, PT, R60, R60, PT ;  /* 0x0000003c3c00720b */ /* 0x000fc80003fc8000 */
[----:B------:R-:W-:Y:S02]  /*5ca0*/  @!P1 FSEL R60, R60, R23, P6 ;  /* 0x000000173c3c9208 */ /* 0x000fe40003000000 */
[----:B------:R-:W-:-:S04]  /*5cb0*/  FSETP.GEU.AND P6, PT, R30, R6, PT ;  /* 0x000000061e00720b */ /* 0x000fc80003fce000 */
[C---:B------:R-:W-:Y:S02]  /*5cc0*/  FSEL R23, R30.reuse, R6, !P6 ;  /* 0x000000061e177208 */ /* 0x040fe40007000000 */
[----:B------:R-:W-:-:S04]  /*5cd0*/  FSETP.NAN.AND P6, PT, R30, R30, PT ;  /* 0x0000001e1e00720b */ /* 0x000fc80003fc8000 */
[----:B------:R-:W-:Y:S01]  /*5ce0*/  @!P1 FSEL R30, R30, R23, P6 ;  /* 0x000000171e1e9208 */ /* 0x000fe20003000000 */
[----:B------:R-:W-:-:S04]  /*5cf0*/  IMAD.U32 R23, R70, 0x10000, RZ ;  /* 0x0001000046177824 */ /* 0x000fc800078e00ff */
[----:B------:R-:W-:-:S04]  /*5d00*/  FADD R23, -R36, R23 ;  /* 0x0000001724177221 */ /* 0x000fc80000000100 */
[----:B------:R-:W-:-:S04]  /*5d10*/  FMUL R4, R72, R23 ;  /* 0x0000001748047220 */ /* 0x000fc80000400000 */
[----:B------:R-:W-:-:S05]  /*5d20*/  FFMA R23, R4, R12, R9 ;  /* 0x0000000c04177223 */ /* 0x000fca0000000009 */
[----:B------:R-:W-:-:S04]  /*5d30*/  FSETP.GEU.AND P6, PT, R33, R23, PT ;  /* 0x000000172100720b */ /* 0x000fc80003fce000 */
[C---:B------:R-:W-:Y:S02]  /*5d40*/  FSEL R4, R33.reuse, R23, !P6 ;  /* 0x0000001721047208 */ /* 0x040fe40007000000 */
[----:B------:R-:W-:-:S04]  /*5d50*/  FSETP.NAN.AND P6, PT, R33, R33, PT ;  /* 0x000000212100720b */ /* 0x000fc80003fc8000 */
[----:B------:R-:W-:Y:S01]  /*5d60*/  @!P1 FSEL R33, R33, R4, P6 ;  /* 0x0000000421219208 */ /* 0x000fe20003000000 */
[----:B------:R-:W-:-:S04]  /*5d70*/  IMAD.U32 R4, R19, 0x10000, RZ ;  /* 0x0001000013047824 */ /* 0x000fc800078e00ff */
[----:B------:R-:W-:-:S04]  /*5d80*/  FADD R4, R7, R4 ;  /* 0x0000000407047221 */ /* 0x000fc80000000000 */
[----:B------:R-:W-:-:S04]  /*5d90*/  FADD R18, R4, 1 ;  /* 0x3f80000004127421 */ /* 0x000fc80000000000 */
[----:B------:R-:W-:-:S05]  /*5da0*/  FFMA R84, R71, R18, R20 ;  /* 0x0000001247547223 */ /* 0x000fca0000000014 */
[----:B------:R-:W-:-:S04]  /*5db0*/  FSETP.GEU.AND P6, PT, R77, R84, PT ;  /* 0x000000544d00720b */ /* 0x000fc80003fce000 */
[C---:B------:R-:W-:Y:S02]  /*5dc0*/  FSEL R4, R77.reuse, R84, !P6 ;  /* 0x000000544d047208 */ /* 0x040fe40007000000 */
[----:B------:R-:W-:-:S04]  /*5dd0*/  FSETP.NAN.AND P6, PT, R77, R77, PT ;  /* 0x0000004d4d00720b */ /* 0x000fc80003fc8000 */
[----:B------:R-:W-:Y:S02]  /*5de0*/  @!P1 FSEL R77, R77, R4, P6 ;  /* 0x000000044d4d9208 */ /* 0x000fe40003000000 */
[----:B------:R-:W-:-:S04]  /*5df0*/  FSETP.GT.AND P6, PT, R46, R23, PT ;  /* 0x000000172e00720b */ /* 0x000fc80003fc4000 */
[C---:B------:R-:W-:Y:S02]  /*5e00*/  FSEL R5, R46.reuse, R23, P6 ;  /* 0x000000172e057208 */ /* 0x040fe40003000000 */
[----:B------:R-:W-:-:S04]  /*5e10*/  FSETP.NAN.AND P6, PT, R46, R46, PT ;  /* 0x0000002e2e00720b */ /* 0x000fc80003fc8000 */
[----:B------:R-:W-:Y:S02]  /*5e20*/  @!P1 FSEL R46, R46, R5, P6 ;  /* 0x000000052e2e9208 */ /* 0x000fe40003000000 */
[----:B------:R-:W-:-:S04]  /*5e30*/  FSETP.GT.AND P6, PT, R61, R84, PT ;  /* 0x000000543d00720b */ /* 0x000fc80003fc4000 */
[C---:B------:R-:W-:Y:S02]  /*5e40*/  FSEL R4, R61.reuse, R84, P6 ;  /* 0x000000543d047208 */ /* 0x040fe40003000000 */
[----:B------:R-:W-:-:S04]  /*5e50*/  FSETP.NAN.AND P6, PT, R61, R61, PT ;  /* 0x0000003d3d00720b */ /* 0x000fc80003fc8000 */
[----:B------:R-:W-:Y:S02]  /*5e60*/  @!P1 FSEL R61, R61, R4, P6 ;  /* 0x000000043d3d9208 */ /* 0x000fe40003000000 */
[----:B------:R-:W0:Y:S02]  /*5e70*/  LDS.64 R4, [R16] ;  /* 0x0000000010047984 */ /* 0x000e240000000a00 */
[C---:B0-----:R-:W-:Y:S01]  /*5e80*/  IMAD.U32 R7, R4.reuse, 0x10000, RZ ;  /* 0x0001000004077824 */ /* 0x041fe200078e00ff */
[----:B------:R-:W-:-:S03]  /*5e90*/  PRMT R4, R4, 0x7632, R4 ;  /* 0x0000763204047816 */ /* 0x000fc60000000004 */
[----:B------:R-:W-:-:S04]  /*5ea0*/  FADD R7, -R32, R7 ;  /* 0x0000000720077221 */ /* 0x000fc80000000100 */
[----:B------:R-:W-:-:S04]  /*5eb0*/  FMUL R7, R38, R7 ;  /* 0x0000000726077220 */ /* 0x000fc80000400000 */
        /* <DEDUP_REMOVED lines=8> */
[----:B------:R-:W-:Y:S01]  /*5f40*/  @!P1 FSEL R44, R44, R7, P6 ;  /* 0x000000072c2c9208 */ /* 0x000fe20003000000 */
[C---:B------:R-:W-:Y:S01]  /*5f50*/  IMAD.U32 R7, R5.reuse, 0x10000, RZ ;  /* 0x0001000005077824 */ /* 0x040fe200078e00ff */
[----:B------:R-:W-:-:S03]  /*5f60*/  PRMT R5, R5, 0x7632, R5 ;  /* 0x0000763205057816 */ /* 0x000fc60000000005 */
[----:B------:R-:W-:Y:S02]  /*5f70*/  FADD R7, -R32, R7 ;  /* 0x0000000720077221 */ /* 0x000fe40000000100 */
[----:B------:R-:W-:Y:S02]  /*5f80*/  IMAD.U32 R5, R5, 0x10000, RZ ;  /* 0x0001000005057824 */ /* 0x000fe400078e00ff */
[----:B------:R-:W-:Y:S02]  /*5f90*/  FMUL R7, R38, R7 ;  /* 0x0000000726077220 */ /* 0x000fe40000400000 */
[----:B------:R-:W-:Y:S02]  /*5fa0*/  FADD R5, -R32, R5 ;  /* 0x0000000520057221 */ /* 0x000fe40000000100 */
[----:B------:R-:W-:Y:S02]  /*5fb0*/  FFMA R19, R7, R15, R10 ;  /* 0x0000000f07137223 */ /* 0x000fe4000000000a */
[----:B------:R-:W-:-:S03]  /*5fc0*/  FMUL R5, R38, R5 ;  /* 0x0000000526057220 */ /* 0x000fc60000400000 */
[----:B------:R-:W-:Y:S01]  /*5fd0*/  FSETP.GEU.AND P6, PT, R62, R19, PT ;  /* 0x000000133e00720b */ /* 0x000fe20003fce000 */
[----:B------:R-:W-:-:S03]  /*5fe0*/  FFMA R28, R5, R18, R20 ;  /* 0x00000012051c7223 */ /* 0x000fc60000000014 */
[C---:B------:R-:W-:Y:S02]  /*5ff0*/  FSEL R7, R62.reuse, R19, !P6 ;  /* 0x000000133e077208 */ /* 0x040fe40007000000 */
[----:B------:R-:W-:-:S04]  /*6000*/  FSETP.NAN.AND P6, PT, R62, R62, PT ;  /* 0x0000003e3e00720b */ /* 0x000fc80003fc8000 */
[----:B------:R-:W-:Y:S02]  /*6010*/  @!P1 FSEL R62, R62, R7, P6 ;  /* 0x000000073e3e9208 */ /* 0x000fe40003000000 */
[----:B------:R-:W-:-:S04]  /*6020*/  FSETP.GT.AND P6, PT, R54, R19, PT ;  /* 0x000000133600720b */ /* 0x000fc80003fc4000 */
[CC--:B------:R-:W-:Y:S02]  /*6030*/  FSEL R7, R54.reuse, R19.reuse, P6 ;  /* 0x0000001336077208 */ /* 0x0c0fe40003000000 */
[----:B------:R-:W-:Y:S02]  /*6040*/  FSETP.NAN.AND P6, PT, R54, R54, PT ;  /* 0x000000363600720b */ /* 0x000fe40003fc8000 */
[----:B------:R-:W-:Y:S02]  /*6050*/  F2FP.BF16.PACK_AB R19, R28, R19 ;  /* 0x000000131c13723e */ /* 0x000fe400000010ff */
        /* <DEDUP_REMOVED lines=13> */
[----:B------:R-:W-:-:S04]  /*6130*/  FSETP.GEU.AND P6, PT, R63, R28, PT ;  /* 0x0000001c3f00720b */ /* 0x000fc80003fce000 */
[C---:B------:R-:W-:Y:S02]  /*6140*/  FSEL R4, R63.reuse, R28, !P6 ;  /* 0x0000001c3f047208 */ /* 0x040fe40007000000 */
[----:B------:R-:W-:-:S04]  /*6150*/  FSETP.NAN.AND P6, PT, R63, R63, PT ;  /* 0x0000003f3f00720b */ /* 0x000fc80003fc8000 */
[----:B------:R-:W-:Y:S02]  /*6160*/  @!P1 FSEL R63, R63, R4, P6 ;  /* 0x000000043f3f9208 */ /* 0x000fe40003000000 */
[----:B------:R-:W-:-:S04]  /*6170*/  FSETP.GT.AND P6, PT, R55, R28, PT ;  /* 0x0000001c3700720b */ /* 0x000fc80003fc4000 */
[C---:B------:R-:W-:Y:S02]  /*6180*/  FSEL R4, R55.reuse, R28, P6 ;  /* 0x0000001c37047208 */ /* 0x040fe40003000000 */
[----:B------:R-:W-:Y:S02]  /*6190*/  FSETP.NAN.AND P6, PT, R55, R55, PT ;  /* 0x000000373700720b */ /* 0x000fe40003fc8000 */
[----:B------:R-:W-:Y:S02]  /*61a0*/  F2FP.BF16.PACK_AB R28, R23, R6 ;  /* 0x00000006171c723e */ /* 0x000fe400000010ff */
[----:B------:R-:W-:Y:S02]  /*61b0*/  @!P1 FSEL R55, R55, R4, P6 ;  /* 0x0000000437379208 */ /* 0x000fe40003000000 */
[----:B------:R-:W0:Y:S02]  /*61c0*/  LDS.64 R4, [R16+0x410] ;  /* 0x0004100010047984 */ /* 0x000e240000000a00 */
[C---:B0-----:R-:W-:Y:S01]  /*61d0*/  IMAD.U32 R7, R4.reuse, 0x10000, RZ ;  /* 0x0001000004077824 */ /* 0x041fe200078e00ff */
[----:B------:R-:W-:-:S03]  /*61e0*/  PRMT R4, R4, 0x7632, R4 ;  /* 0x0000763204047816 */ /* 0x000fc60000000004 */
[----:B------:R-:W-:-:S04]  /*61f0*/  FADD R7, -R34, R7 ;  /* 0x0000000722077221 */ /* 0x000fc80000000100 */
[----:B------:R-:W-:-:S04]  /*6200*/  FMUL R7, R50, R7 ;  /* 0x0000000732077220 */ /* 0x000fc80000400000 */
[----:B------:R-:W-:Y:S01]  /*6210*/  FFMA R29, R7, R21, R8 ;  /* 0x00000015071d7223 */ /* 0x000fe20000000008 */
[C---:B------:R-:W-:Y:S01]  /*6220*/  IMAD.U32 R7, R5.reuse, 0x10000, RZ ;  /* 0x0001000005077824 */ /* 0x040fe200078e00ff */
[----:B------:R-:W-:-:S03]  /*6230*/  PRMT R5, R5, 0x7632, R5 ;  /* 0x0000763205057816 */ /* 0x000fc60000000005 */
[----:B------:R-:W-:Y:S01]  /*6240*/  FADD R7, -R34, R7 ;  /* 0x0000000722077221 */ /* 0x000fe20000000100 */
[----:B------:R-:W-:Y:S01]  /*6250*/  FSETP.GT.AND P6, PT, R43, R29, PT ;  /* 0x0000001d2b00720b */ /* 0x000fe20003fc4000 */
[----:B------:R-:W-:Y:S02]  /*6260*/  IMAD.U32 R5, R5, 0x10000, RZ ;  /* 0x0001000005057824 */ /* 0x000fe400078e00ff */
[----:B------:R-:W-:Y:S01]  /*6270*/  FMUL R7, R50, R7 ;  /* 0x0000000732077220 */ /* 0x000fe20000400000 */
[C---:B------:R-:W-:Y:S01]  /*6280*/  FSEL R14, R43.reuse, R29, P6 ;  /* 0x0000001d2b0e7208 */ /* 0x040fe20003000000 */
[----:B------:R-:W-:Y:S01]  /*6290*/  FADD R5, -R34, R5 ;  /* 0x0000000522057221 */ /* 0x000fe20000000100 */
[----:B------:R-:W-:Y:S01]  /*62a0*/  FSETP.NAN.AND P6, PT, R43, R43, PT ;  /* 0x0000002b2b00720b */ /* 0x000fe20003fc8000 */
[----:B------:R-:W-:Y:S02]  /*62b0*/  FFMA R71, R7, R15, R10 ;  /* 0x0000000f07477223 */ /* 0x000fe4000000000a */
[----:B------:R-:W-:Y:S01]  /*62c0*/  FMUL R5, R50, R5 ;  /* 0x0000000532057220 */ /* 0x000fe20000400000 */
[----:B------:R-:W-:-:S02]  /*62d0*/  @!P1 FSEL R43, R43, R14, P6 ;  /* 0x0000000e2b2b9208 */ /* 0x000fc40003000000 */
[----:B------:R-:W-:Y:S01]  /*62e0*/  FSETP.GEU.AND P6, PT, R69, R71, PT ;  /* 0x000000474500720b */ /* 0x000fe20003fce000 */
[----:B------:R-:W-:-:S03]  /*62f0*/  FFMA R82, R5, R18, R20 ;  /* 0x0000001205527223 */ /* 0x000fc60000000014 */
[C---:B------:R-:W-:Y:S02]  /*6300*/  FSEL R14, R69.reuse, R71, !P6 ;  /* 0x00000047450e7208 */ /* 0x040fe40007000000 */
[----:B------:R-:W-:-:S04]  /*6310*/  FSETP.NAN.AND P6, PT, R69, R69, PT ;  /* 0x000000454500720b */ /* 0x000fc80003fc8000 */
[----:B------:R-:W-:Y:S02]  /*6320*/  @!P1 FSEL R69, R69, R14, P6 ;  /* 0x0000000e45459208 */ /* 0x000fe40003000000 */
[----:B------:R-:W-:-:S04]  /*6330*/  FSETP.GEU.AND P6, PT, R64, R29, PT ;  /* 0x0000001d4000720b */ /* 0x000fc80003fce000 */
        /* <DEDUP_REMOVED lines=20> */
[----:B------:R-:W-:-:S04]  /*6480*/  FSETP.GEU.AND P6, PT, R65, R70, PT ;  /* 0x000000464100720b */ /* 0x000fc80003fce000 */
[C---:B------:R-:W-:Y:S02]  /*6490*/  FSEL R4, R65.reuse, R70, !P6 ;  /* 0x0000004641047208 */ /* 0x040fe40007000000 */
[C---:B------:R-:W-:Y:S02]  /*64a0*/  FSETP.NAN.AND P6, PT, R65.reuse, R65, PT ;  /* 0x000000414100720b */ /* 0x040fe40003fc8000 */
[----:B------:R-:W-:Y:S02]  /*64b0*/  F2FP.BF16.PACK_AB R70, R70, R29 ;  /* 0x0000001d4646723e */ /* 0x000fe400000010ff */
[----:B------:R-:W-:Y:S02]  /*64c0*/  @!P1 FSEL R65, R65, R4, P6 ;  /* 0x0000000441419208 */ /* 0x000fe40003000000 */
[----:B------:R-:W-:Y:S02]  /*64d0*/  FSETP.GT.AND P6, PT, R57, R82, PT ;  /* 0x000000523900720b */ /* 0x000fe40003fc4000 */
[----:B------:R-:W-:-:S02]  /*64e0*/  F2FP.BF16.PACK_AB R29, R84, R13 ;  /* 0x0000000d541d723e */ /* 0x000fc400000010ff */
[C---:B------:R-:W-:Y:S02]  /*64f0*/  FSEL R4, R57.reuse, R82, P6 ;  /* 0x0000005239047208 */ /* 0x040fe40003000000 */
[----:B------:R-:W-:-:S04]  /*6500*/  FSETP.NAN.AND P6, PT, R57, R57, PT ;  /* 0x000000393900720b */ /* 0x000fc80003fc8000 */
[----:B------:R-:W-:Y:S02]  /*6510*/  @!P1 FSEL R57, R57, R4, P6 ;  /* 0x0000000439399208 */ /* 0x000fe40003000000 */
[----:B------:R-:W0:Y:S04]  /*6520*/  LDS.64 R4, [R16+0x820] ;  /* 0x0008200010047984 */ /* 0x000e280000000a00 */
[----:B------:R-:W-:Y:S06]  /*6530*/  BAR.SYNC.DEFER_BLOCKING 0x0 ;  /* 0x0000000000007b1d */ /* 0x000fec0000010000 */
[----:B------:R-:W-:Y:S01]  /*6540*/  STS.64 [R16+0x410], R70 ;  /* 0x0004104610007388 */ /* 0x000fe20000000a00 */
        /* <DEDUP_REMOVED lines=17> */
[----:B------:R-:W-:Y:S01]  /*6660*/  FSETP.GT.AND P6, PT, R42, R7, PT ;  /* 0x000000072a00720b */ /* 0x000fe20003fc4000 */
[----:B------:R-:W-:-:S03]  /*6670*/  FFMA R4, R4, R12, R9 ;  /* 0x0000000c04047223 */ /* 0x000fc60000000009 */
[C---:B------:R-:W-:Y:S02]  /*6680*/  FSEL R21, R42.reuse, R7, P6 ;  /* 0x000000072a157208 */ /* 0x040fe40003000000 */
[----:B------:R-:W-:-:S04]  /*6690*/  FSETP.NAN.AND P6, PT, R42, R42, PT ;  /* 0x0000002a2a00720b */ /* 0x000fc80003fc8000 */
[----:B------:R-:W-:Y:S02]  /*66a0*/  @!P1 FSEL R42, R42, R21, P6 ;  /* 0x000000152a2a9208 */ /* 0x000fe40003000000 */
[----:B------:R-:W-:-:S04]  /*66b0*/  FSETP.GEU.AND P6, PT, R67, R7, PT ;  /* 0x000000074300720b */ /* 0x000fc80003fce000 */
[C---:B------:R-:W-:Y:S02]  /*66c0*/  FSEL R8, R67.reuse, R7, !P6 ;  /* 0x0000000743087208 */ /* 0x040fe40007000000 */
[----:B------:R-:W-:-:S04]  /*66d0*/  FSETP.NAN.AND P6, PT, R67, R67, PT ;  /* 0x000000434300720b */ /* 0x000fc80003fc8000 */
[----:B------:R-:W-:Y:S01]  /*66e0*/  @!P1 FSEL R67, R67, R8, P6 ;  /* 0x0000000843439208 */ /* 0x000fe20003000000 */
[----:B------:R-:W-:Y:S01]  /*66f0*/  IMAD.U32 R8, R5, 0x10000, RZ ;  /* 0x0001000005087824 */ /* 0x000fe200078e00ff */
[----:B------:R-:W-:-:S03]  /*6700*/  FSETP.GT.AND P6, PT, R58, R15, PT ;  /* 0x0000000f3a00720b */ /* 0x000fc60003fc4000 */
[----:B------:R-:W-:Y:S01]  /*6710*/  FADD R8, -R35, R8 ;  /* 0x0000000823087221 */ /* 0x000fe20000000100 */
[C---:B------:R-:W-:Y:S02]  /*6720*/  FSEL R21, R58.reuse, R15, P6 ;  /* 0x0000000f3a157208 */ /* 0x040fe40003000000 */
[----:B------:R-:W-:Y:S01]  /*6730*/  FSETP.NAN.AND P6, PT, R58, R58, PT ;  /* 0x0000003a3a00720b */ /* 0x000fe20003fc8000 */
[----:B------:R-:W-:-:S03]  /*6740*/  FMUL R8, R59, R8 ;  /* 0x000000083b087220 */ /* 0x000fc60000400000 */
[----:B------:R-:W-:Y:S01]  /*6750*/  @!P1 FSEL R58, R58, R21, P6 ;  /* 0x000000153a3a9208 */ /* 0x000fe20003000000 */
[----:B------:R-:W-:Y:S01]  /*6760*/  FFMA R8, R8, R18, R20 ;  /* 0x0000001208087223 */ /* 0x000fe20000000014 */
[----:B------:R-:W-:Y:S02]  /*6770*/  F2FP.BF16.PACK_AB R18, R22, R11 ;  /* 0x0000000b1612723e */ /* 0x000fe400000010ff */
[----:B------:R-:W-:Y:S02]  /*6780*/  F2FP.BF16.PACK_AB R20, R4, R7 ;  /* 0x000000070414723e */ /* 0x000fe400000010ff */
[-C--:B------:R-:W-:Y:S01]  /*6790*/  FSETP.GEU.AND P6, PT, R73, R8.reuse, PT ;  /* 0x000000084900720b */ /* 0x080fe20003fce000 */
[----:B------:R-:W-:Y:S01]  /*67a0*/  STS.64 [R16], R18 ;  /* 0x0000001210007388 */ /* 0x000fe20000000a00 */
[----:B------:R-:W-:Y:S01]  /*67b0*/  F2FP.BF16.PACK_AB R21, R8, R15 ;  /* 0x0000000f0815723e */ /* 0x000fe200000010ff */
[----:B------:R-:W-:Y:S01]  /*67c0*/  IMAD.IADD R15, R53, 0x1, R74 ;  /* 0x00000001350f7824 */ /* 0x000fe200078e024a */
[C---:B------:R-:W-:Y:S01]  /*67d0*/  FSEL R10, R73.reuse, R8, !P6 ;  /* 0x00000008490a7208 */ /* 0x040fe20007000000 */
[----:B------:R-:W-:Y:S01]  /*67e0*/  BAR.SYNC.DEFER_BLOCKING 0x0 ;  /* 0x0000000000007b1d */ /* 0x000fe20000010000 */
[----:B------:R-:W-:Y:S01]  /*67f0*/  FSETP.NAN.AND P6, PT, R73, R73, PT ;  /* 0x000000494900720b */ /* 0x000fe20003fc8000 */
[----:B------:R-:W-:Y:S01]  /*6800*/  IMAD.MOV.U32 R74, RZ, RZ, R79 ;  /* 0x000000ffff4a7224 */ /* 0x000fe200078e004f */
[----:B------:R-:W-:-:S02]  /*6810*/  IADD3 R13, R15, 0x200, RZ ;  /* 0x000002000f0d7810 */ /* 0x000fc40007ffe0ff */
[----:B------:R-:W-:Y:S02]  /*6820*/  @!P1 FSEL R73, R73, R10, P6 ;  /* 0x0000000a49499208 */ /* 0x000fe40003000000 */
[----:B------:R-:W-:Y:S01]  /*6830*/  FSETP.GT.AND P6, PT, R45, R4, PT ;  /* 0x000000042d00720b */ /* 0x000fe20003fc4000 */
[----:B------:R-:W-:Y:S01]  /*6840*/  IMAD.WIDE R12, R13, R48, c[0x0][0x1a8] ;  /* 0x00006a000d0c7625 */ /* 0x000fe200078e0230 */
[----:B------:R-:W-:Y:S02]  /*6850*/  IADD3 R15, R15, 0x1a00, RZ ;  /* 0x00001a000f0f7810 */ /* 0x000fe40007ffe0ff */
[C---:B------:R-:W-:Y:S02]  /*6860*/  FSEL R10, R45.reuse, R4, P6 ;  /* 0x000000042d0a7208 */ /* 0x040fe40003000000 */
[----:B------:R-:W-:Y:S01]  /*6870*/  FSETP.NAN.AND P6, PT, R45, R45, PT ;  /* 0x0000002d2d00720b */ /* 0x000fe20003fc8000 */
[----:B------:R-:W-:-:S03]  /*6880*/  IMAD.WIDE R14, R15, R48, c[0x0][0x1a8] ;  /* 0x00006a000f0e7625 */ /* 0x000fc600078e0230 */
[----:B------:R-:W-:Y:S02]  /*6890*/  @!P1 FSEL R45, R45, R10, P6 ;  /* 0x0000000a2d2d9208 */ /* 0x000fe40003000000 */
        /* <DEDUP_REMOVED lines=8> */
[----:B------:R-:W0:Y:S04]  /*6920*/  LDS.128 R4, [R49] ;  /* 0x0000000031047984 */ /* 0x000e280000000c00 */
[----:B------:R-:W-:Y:S06]  /*6930*/  BAR.SYNC.DEFER_BLOCKING 0x0 ;  /* 0x0000000000007b1d */ /* 0x000fec0000010000 */
[----:B------:R-:W-:Y:S04]  /*6940*/  STS.64 [R16], R20 ;  /* 0x0000001410007388 */ /* 0x000fe80000000a00 */
[----:B------:R-:W-:Y:S04]  /*6950*/  STS.64 [R16+0x410], R28 ;  /* 0x0004101c10007388 */ /* 0x000fe80000000a00 */
[----:B------:R-:W-:Y:S06]  /*6960*/  BAR.SYNC.DEFER_BLOCKING 0x0 ;  /* 0x0000000000007b1d */ /* 0x000fec0000010000 */
[----:B------:R-:W1:Y:S04]  /*6970*/  LDS.128 R8, [R49] ;  /* 0x0000000031087984 */ /* 0x000e680000000c00 */
[----:B0-----:R0:W-:Y:S04]  /*6980*/  @!P2 STG.E.128 [R12.64], R4 ;  /* 0x000000040c00a986 */ /* 0x0011e8000c101d04 */
[----:B-1----:R0:W-:Y:S01]  /*6990*/  @!P3 STG.E.128 [R14.64], R8 ;  /* 0x000000080e00b986 */ /* 0x0021e2000c101d04 */
[----:B------:R-:W-:Y:S01]  /*69a0*/  @P5 CALL.REL.NOINC `(.L_x_3) ;  /* 0x0000001000005944 */ /* 0x000fe20003c00000 */
[----:B------:R-:W-:Y:S05]  /*69b0*/  BRA `(.L_x_4) ;  /* 0xffffee0000007947 */ /* 0x000fea000383ffff */
.L_x_3:
[----:B------:R-:W-:Y:S01]  /*69c0*/  BAR.SYNC.DEFER_BLOCKING 0x0 ;  /* 0x0000000000007b1d */ /* 0x000fe20000010000 */
[----:B------:R-:W-:Y:S01]  /*69d0*/  FSETP.NAN.AND P1, PT, R39, R39, PT ;  /* 0x000000272700720b */ /* 0x000fe20003f28000 */
[----:B------:R-:W-:Y:S01]  /*69e0*/  IMAD.IADD R37, R37, 0x1, R37 ;  /* 0x0000000125257824 */ /* 0x000fe200078e0225 */
[CC--:B------:R-:W-:Y:S01]  /*69f0*/  FSETP.GEU.AND P2, PT, R39.reuse, R40.reuse, PT ;  /* 0x000000282700720b */ /* 0x0c0fe20003f4e000 */
[----:B------:R-:W-:Y:S01]  /*6a00*/  IMAD.MOV.U32 R24, RZ, RZ, -0x200 ;  /* 0xfffffe00ff187424 */ /* 0x000fe200078e00ff */
[----:B------:R-:W-:Y:S01]  /*6a10*/  FSEL R40, R39, R40, P1 ;  /* 0x0000002827287208 */ /* 0x000fe20000800000 */
[----:B------:R-:W-:Y:S01]  /*6a20*/  IMAD.MOV.U32 R25, RZ, RZ, -0x1 ;  /* 0xffffffffff197424 */ /* 0x000fe200078e00ff */
[----:B------:R-:W-:-:S02]  /*6a30*/  FSETP.NAN.AND P1, PT, R64, R64, PT ;  /* 0x000000404000720b */ /* 0x000fc40003f28000 */
[----:B------:R-:W-:Y:S02]  /*6a40*/  FSEL R39, R39, R40, !P2 ;  /* 0x0000002827277208 */ /* 0x000fe40005000000 */
[C---:B------:R-:W-:Y:S02]  /*6a50*/  LOP3.LUT P5, RZ, R0.reuse, 0x1f, RZ, 0xc0, !PT ;  /* 0x0000001f00ff7812 */ /* 0x040fe400078ac0ff */
[C---:B------:R-:W-:Y:S02]  /*6a60*/  FSETP.GEU.AND P3, PT, R39.reuse, R62, PT ;  /* 0x0000003e2700720b */ /* 0x040fe40003f6e000 */
[----:B------:R-:W-:Y:S02]  /*6a70*/  FSETP.NAN.AND P2, PT, R39, R39, PT ;  /* 0x000000272700720b */ /* 0x000fe40003f48000 */
[----:B------:R-:W-:-:S09]  /*6a80*/  ISETP.GE.AND P6, PT, R0, 0x10, PT ;  /* 0x000000100000780c */ /* 0x000fd20003fc6270 */
[----:B------:R-:W-:Y:S02]  /*6a90*/  @P3 FSEL R39, R39, R62, P2 ;  /* 0x0000003e27273208 */ /* 0x000fe40001000000 */
[CC--:B------:R-:W-:Y:S02]  /*6aa0*/  FSETP.GEU.AND P3, PT, R64.reuse, R65.reuse, PT ;  /* 0x000000414000720b */ /* 0x0c0fe40003f6e000 */
[C---:B------:R-:W-:Y:S02]  /*6ab0*/  FSEL R65, R64.reuse, R65, P1 ;  /* 0x0000004140417208 */ /* 0x040fe40000800000 */
[C---:B------:R-:W-:Y:S02]  /*6ac0*/  FSETP.GEU.AND P2, PT, R39.reuse, R63, PT ;  /* 0x0000003f2700720b */ /* 0x040fe40003f4e000 */
[----:B------:R-:W-:Y:S02]  /*6ad0*/  FSEL R64, R64, R65, !P3 ;  /* 0x0000004140407208 */ /* 0x000fe40005800000 */
[----:B------:R-:W-:-:S02]  /*6ae0*/  FSETP.NAN.AND P3, PT, R39, R39, PT ;  /* 0x000000272700720b */ /* 0x000fc40003f68000 */
[----:B------:R-:W-:-:S07]  /*6af0*/  FSETP.GEU.AND P1, PT, R64, R69, PT ;  /* 0x000000454000720b */ /* 0x000fce0003f2e000 */
[----:B------:R-:W-:Y:S02]  /*6b00*/  @P2 FSEL R39, R39, R63, P3 ;  /* 0x0000003f27272208 */ /* 0x000fe40001800000 */
[C---:B------:R-:W-:Y:S02]  /*6b10*/  FSETP.NAN.AND P3, PT, R64.reuse, R64, PT ;  /* 0x000000404000720b */ /* 0x040fe40003f68000 */
[C---:B------:R-:W-:Y:S01]  /*6b20*/  FSETP.NAN.AND P2, PT, R67.reuse, R67, PT ;  /* 0x000000434300720b */ /* 0x040fe20003f48000 */
[----:B0-----:R-:W0:Y:S01]  /*6b30*/  SHFL.BFLY PT, R4, R39, 0x10, 0x1f ;  /* 0x0e001f0027047f89 */ /* 0x001e2200000e0000 */
[----:B------:R-:W-:Y:S02]  /*6b40*/  @P1 FSEL R64, R64, R69, P3 ;  /* 0x0000004540401208 */ /* 0x000fe40001800000 */
[CC--:B------:R-:W-:Y:S02]  /*6b50*/  FSETP.GEU.AND P3, PT, R67.reuse, R68.reuse, PT ;  /* 0x000000444300720b */ /* 0x0c0fe40003f6e000 */
[----:B------:R-:W-:-:S02]  /*6b60*/  FSEL R68, R67, R68, P2 ;  /* 0x0000004443447208 */ /* 0x000fc40001000000 */
[----:B------:R-:W-:Y:S02]  /*6b70*/  FSETP.NAN.AND P1, PT, R30, R30, PT ;  /* 0x0000001e1e00720b */ /* 0x000fe40003f28000 */
[----:B------:R-:W-:Y:S02]  /*6b80*/  FSETP.GEU.AND P2, PT, R64, R78, PT ;  /* 0x0000004e4000720b */ /* 0x000fe40003f4e000 */
[----:B------:R-:W-:Y:S02]  /*6b90*/  FSEL R68, R67, R68, !P3 ;  /* 0x0000004443447208 */ /* 0x000fe40005800000 */
[CC--:B------:R-:W-:Y:S02]  /*6ba0*/  FSETP.GEU.AND P3, PT, R30.reuse, R33.reuse, PT ;  /* 0x000000211e00720b */ /* 0x0c0fe40003f6e000 */
[----:B------:R-:W-:Y:S02]  /*6bb0*/  FSEL R33, R30, R33, P1 ;  /* 0x000000211e217208 */ /* 0x000fe40000800000 */
[----:B------:R-:W-:-:S02]  /*6bc0*/  FSETP.GEU.AND P1, PT, R68, R75, PT ;  /* 0x0000004b4400720b */ /* 0x000fc40003f2e000 */
[----:B------:R-:W-:Y:S02]  /*6bd0*/  FSEL R30, R30, R33, !P3 ;  /* 0x000000211e1e7208 */ /* 0x000fe40005800000 */
[----:B------:R-:W-:-:S04]  /*6be0*/  FSETP.NAN.AND P3, PT, R64, R64, PT ;  /* 0x000000404000720b */ /* 0x000fc80003f68000 */
[----:B------:R-:W-:Y:S02]  /*6bf0*/  @P2 FSEL R64, R64, R78, P3 ;  /* 0x0000004e40402208 */ /* 0x000fe40001800000 */
[----:B------:R-:W-:Y:S02]  /*6c00*/  FSETP.GEU.AND P2, PT, R30, R76, PT ;  /* 0x0000004c1e00720b */ /* 0x000fe40003f4e000 */
[C---:B------:R-:W-:Y:S01]  /*6c10*/  FSETP.NAN.AND P3, PT, R68.reuse, R68, PT ;  /* 0x000000444400720b */ /* 0x040fe20003f68000 */
[----:B------:R-:W1:Y:S03]  /*6c20*/  SHFL.BFLY PT, R5, R64, 0x10, 0x1f ;  /* 0x0e001f0040057f89 */ /* 0x000e6600000e0000 */
[----:B------:R-:W-:Y:S02]  /*6c30*/  @P1 FSEL R68, R68, R75, P3 ;  /* 0x0000004b44441208 */ /* 0x000fe40001800000 */
[----:B------:R-:W-:-:S02]  /*6c40*/  FSETP.NAN.AND P3, PT, R30, R30, PT ;  /* 0x0000001e1e00720b */ /* 0x000fc40003f68000 */
[----:B------:R-:W-:-:S03]  /*6c50*/  FSETP.GEU.AND P1, PT, R68, R73, PT ;  /* 0x000000494400720b */ /* 0x000fc60003f2e000 */
[----:B------:R-:W-:Y:S02]  /*6c60*/  @P2 FSEL R30, R30, R76, P3 ;  /* 0x0000004c1e1e2208 */ /* 0x000fe40001800000 */
[----:B------:R-:W-:Y:S02]  /*6c70*/  FSETP.NAN.AND P3, PT, R68, R68, PT ;  /* 0x000000444400720b */ /* 0x000fe40003f68000 */
[----:B------:R-:W-:-:S06]  /*6c80*/  FSETP.GEU.AND P2, PT, R30, R77, PT ;  /* 0x0000004d1e00720b */ /* 0x000fcc0003f4e000 */
[----:B------:R-:W-:Y:S02]  /*6c90*/  @P1 FSEL R68, R68, R73, P3 ;  /* 0x0000004944441208 */ /* 0x000fe40001800000 */
[C---:B------:R-:W-:Y:S02]  /*6ca0*/  FSETP.NAN.AND P1, PT, R39.reuse, R39, PT ;  /* 0x000000272700720b */ /* 0x040fe40003f28000 */
[C---:B------:R-:W-:Y:S01]  /*6cb0*/  FSETP.NAN.AND P3, PT, R30.reuse, R30, PT ;  /* 0x0000001e1e00720b */ /* 0x040fe20003f68000 */
[----:B------:R-:W2:Y:S03]  /*6cc0*/  SHFL.BFLY PT, R7, R68, 0x10, 0x1f ;  /* 0x0e001f0044077f89 */ /* 0x000ea600000e0000 */
[----:B------:R-:W-:Y:S02]  /*6cd0*/  @P2 FSEL R30, R30, R77, P3 ;  /* 0x0000004d1e1e2208 */ /* 0x000fe40001800000 */
[----:B0-----:R-:W-:-:S02]  /*6ce0*/  FSETP.GEU.AND P3, PT, R39, R4, PT ;  /* 0x000000042700720b */ /* 0x001fc40003f6e000 */
[C---:B------:R-:W-:Y:S01]  /*6cf0*/  FSETP.NAN.AND P2, PT, R64.reuse, R64, PT ;  /* 0x000000404000720b */ /* 0x040fe20003f48000 */
[----:B------:R-:W0:Y:S02]  /*6d00*/  SHFL.BFLY PT, R9, R30, 0x10, 0x1f ;  /* 0x0e001f001e097f89 */ /* 0x000e2400000e0000 */
[----:B------:R-:W-:Y:S02]  /*6d10*/  @!P1 FSEL R39, R39, R4, !P3 ;  /* 0x0000000427279208 */ /* 0x000fe40005800000 */
[-C--:B-1----:R-:W-:Y:S02]  /*6d20*/  FSETP.GEU.AND P3, PT, R64, R5.reuse, PT ;  /* 0x000000054000720b */ /* 0x082fe40003f6e000 */
[----:B------:R-:W-:Y:S01]  /*6d30*/  FSETP.NAN.AND P1, PT, R68, R68, PT ;  /* 0x000000444400720b */ /* 0x000fe20003f28000 */
[----:B------:R-:W1:Y:S05]  /*6d40*/  SHFL.BFLY PT, R4, R39, 0x8, 0x1f ;  /* 0x0d001f0027047f89 */ /* 0x000e6a00000e0000 */
[----:B------:R-:W-:-:S02]  /*6d50*/  @!P2 FSEL R64, R64, R5, !P3 ;  /* 0x000000054040a208 */ /* 0x000fc40005800000 */
[----:B--2---:R-:W-:-:S03]  /*6d60*/  FSETP.GEU.AND P2, PT, R68, R7, PT ;  /* 0x000000074400720b */ /* 0x004fc60003f4e000 */
[----:B------:R-:W2:Y:S02]  /*6d70*/  SHFL.BFLY PT, R5, R64, 0x8, 0x1f ;  /* 0x0d001f0040057f89 */ /* 0x000ea400000e0000 */
[----:B------:R-:W-:Y:S02]  /*6d80*/  @!P1 FSEL R68, R68, R7, !P2 ;  /* 0x0000000744449208 */ /* 0x000fe40005000000 */
[C---:B------:R-:W-:Y:S02]  /*6d90*/  FSETP.NAN.AND P1, PT, R30.reuse, R30, PT ;  /* 0x0000001e1e00720b */ /* 0x040fe40003f28000 */
[----:B0-----:R-:W-:Y:S01]  /*6da0*/  FSETP.GEU.AND P3, PT, R30, R9, PT ;  /* 0x000000091e00720b */ /* 0x001fe20003f6e000 */
[----:B------:R-:W0:Y:S01]  /*6db0*/  SHFL.BFLY PT, R7, R68, 0x8, 0x1f ;  /* 0x0d001f0044077f89 */ /* 0x000e2200000e0000 */
[----:B-1----:R-:W-:-:S09]  /*6dc0*/  FSETP.GEU.AND P2, PT, R39, R4, PT ;  /* 0x000000042700720b */ /* 0x002fd20003f4e000 */
[----:B------:R-:W-:Y:S02]  /*6dd0*/  @!P1 FSEL R30, R30, R9, !P3 ;  /* 0x000000091e1e9208 */ /* 0x000fe40005800000 */
[----:B------:R-:W-:-:S03]  /*6de0*/  FSETP.NAN.AND P3, PT, R39, R39, PT ;  /* 0x000000272700720b */ /* 0x000fc60003f68000 */
[----:B------:R-:W1:Y:S01]  /*6df0*/  SHFL.BFLY PT, R9, R30, 0x8, 0x1f ;  /* 0x0d001f001e097f89 */ /* 0x000e6200000e0000 */
[C---:B--2---:R-:W-:Y:S02]  /*6e00*/  FSETP.GEU.AND P1, PT, R64.reuse, R5, PT ;  /* 0x000000054000720b */ /* 0x044fe40003f2e000 */
[----:B------:R-:W-:Y:S02]  /*6e10*/  @P2 FSEL R39, R39, R4, P3 ;  /* 0x0000000427272208 */ /* 0x000fe40001800000 */
[----:B------:R-:W-:-:S03]  /*6e20*/  FSETP.NAN.AND P3, PT, R64, R64, PT ;  /* 0x000000404000720b */ /* 0x000fc60003f68000 */
[----:B------:R-:W2:Y:S01]  /*6e30*/  SHFL.BFLY PT, R4, R39, 0x4, 0x1f ;  /* 0x0c801f0027047f89 */ /* 0x000ea200000e0000 */
[----:B0-----:R-:W-:-:S05]  /*6e40*/  FSETP.GEU.AND P2, PT, R68, R7, PT ;  /* 0x000000074400720b */ /* 0x001fca0003f4e000 */
[----:B------:R-:W-:Y:S02]  /*6e50*/  @P1 FSEL R64, R64, R5, P3 ;  /* 0x0000000540401208 */ /* 0x000fe40001800000 */
[----:B------:R-:W-:-:S03]  /*6e60*/  FSETP.NAN.AND P1, PT, R68, R68, PT ;  /* 0x000000444400720b */ /* 0x000fc60003f28000 */
[----:B------:R-:W0:Y:S03]  /*6e70*/  SHFL.BFLY PT, R5, R64, 0x4, 0x1f ;  /* 0x0c801f0040057f89 */ /* 0x000e2600000e0000 */
[----:B------:R-:W-:Y:S02]  /*6e80*/  @P2 FSEL R68, R68, R7, P1 ;  /* 0x0000000744442208 */ /* 0x000fe40000800000 */
[C---:B-1----:R-:W-:Y:S02]  /*6e90*/  FSETP.GEU.AND P3, PT, R30.reuse, R9, PT ;  /* 0x000000091e00720b */ /* 0x042fe40003f6e000 */
[----:B------:R-:W-:Y:S01]  /*6ea0*/  FSETP.NAN.AND P1, PT, R30, R30, PT ;  /* 0x0000001e1e00720b */ /* 0x000fe20003f28000 */
[----:B------:R-:W1:Y:S01]  /*6eb0*/  SHFL.BFLY PT, R7, R68, 0x4, 0x1f ;  /* 0x0c801f0044077f89 */ /* 0x000e6200000e0000 */
[----:B--2---:R-:W-:-:S09]  /*6ec0*/  FSETP.GEU.AND P2, PT, R39, R4, PT ;  /* 0x000000042700720b */ /* 0x004fd20003f4e000 */
[----:B------:R-:W-:Y:S02]  /*6ed0*/  @P3 FSEL R30, R30, R9, P1 ;  /* 0x000000091e1e3208 */ /* 0x000fe40000800000 */
[----:B------:R-:W-:-:S03]  /*6ee0*/  FSETP.NAN.AND P3, PT, R39, R39, PT ;  /* 0x000000272700720b */ /* 0x000fc60003f68000 */
[----:B------:R-:W2:Y:S01]  /*6ef0*/  SHFL.BFLY PT, R9, R30, 0x4, 0x1f ;  /* 0x0c801f001e097f89 */ /* 0x000ea200000e0000 */
[C---:B0-----:R-:W-:Y:S02]  /*6f00*/  FSETP.GEU.AND P1, PT, R64.reuse, R5, PT ;  /* 0x000000054000720b */ /* 0x041fe40003f2e000 */
[----:B------:R-:W-:Y:S02]  /*6f10*/  @P2 FSEL R39, R39, R4, P3 ;  /* 0x0000000427272208 */ /* 0x000fe40001800000 */
[----:B------:R-:W-:-:S03]  /*6f20*/  FSETP.NAN.AND P3, PT, R64, R64, PT ;  /* 0x000000404000720b */ /* 0x000fc60003f68000 */
[----:B------:R-:W0:Y:S01]  /*6f30*/  SHFL.BFLY PT, R4, R39, 0x2, 0x1f ;  /* 0x0c401f0027047f89 */ /* 0x000e2200000e0000 */
[----:B-1----:R-:W-:-:S05]  /*6f40*/  FSETP.GEU.AND P2, PT, R68, R7, PT ;  /* 0x000000074400720b */ /* 0x002fca0003f4e000 */
[----:B------:R-:W-:Y:S02]  /*6f50*/  @P1 FSEL R64, R64, R5, P3 ;  /* 0x0000000540401208 */ /* 0x000fe40001800000 */
[----:B------:R-:W-:-:S03]  /*6f60*/  FSETP.NAN.AND P1, PT, R68, R68, PT ;  /* 0x000000444400720b */ /* 0x000fc60003f28000 */
[----:B------:R-:W1:Y:S03]  /*6f70*/  SHFL.BFLY PT, R5, R64, 0x2, 0x1f ;  /* 0x0c401f0040057f89 */ /* 0x000e6600000e0000 */
[----:B------:R-:W-:Y:S02]  /*6f80*/  @P2 FSEL R68, R68, R7, P1 ;  /* 0x0000000744442208 */ /* 0x000fe40000800000 */
[C---:B--2---:R-:W-:Y:S02]  /*6f90*/  FSETP.GEU.AND P3, PT, R30.reuse, R9, PT ;  /* 0x000000091e00720b */ /* 0x044fe40003f6e000 */
[----:B------:R-:W-:Y:S01]  /*6fa0*/  FSETP.NAN.AND P1, PT, R30, R30, PT ;  /* 0x0000001e1e00720b */ /* 0x000fe20003f28000 */
[----:B------:R-:W2:Y:S01]  /*6fb0*/  SHFL.BFLY PT, R7, R68, 0x2, 0x1f ;  /* 0x0c401f0044077f89 */ /* 0x000ea200000e0000 */
[----:B0-----:R-:W-:-:S09]  /*6fc0*/  FSETP.GEU.AND P2, PT, R39, R4, PT ;  /* 0x000000042700720b */ /* 0x001fd20003f4e000 */
[----:B------:R-:W-:Y:S02]  /*6fd0*/  @P3 FSEL R30, R30, R9, P1 ;  /* 0x000000091e1e3208 */ /* 0x000fe40000800000 */
[----:B------:R-:W-:-:S03]  /*6fe0*/  FSETP.NAN.AND P3, PT, R39, R39, PT ;  /* 0x000000272700720b */ /* 0x000fc60003f68000 */
[----:B------:R-:W0:Y:S01]  /*6ff0*/  SHFL.BFLY PT, R9, R30, 0x2, 0x1f ;  /* 0x0c401f001e097f89 */ /* 0x000e2200000e0000 */
[C---:B-1----:R-:W-:Y:S02]  /*7000*/  FSETP.GEU.AND P1, PT, R64.reuse, R5, PT ;  /* 0x000000054000720b */ /* 0x042fe40003f2e000 */
[----:B------:R-:W-:Y:S02]  /*7010*/  @P2 FSEL R39, R39, R4, P3 ;  /* 0x0000000427272208 */ /* 0x000fe40001800000 */
[----:B------:R-:W-:-:S03]  /*7020*/  FSETP.NAN.AND P3, PT, R64, R64, PT ;  /* 0x000000404000720b */ /* 0x000fc60003f68000 */
[----:B------:R-:W1:Y:S01]  /*7030*/  SHFL.BFLY PT, R4, R39, 0x1, 0x1f ;  /* 0x0c201f0027047f89 */ /* 0x000e6200000e0000 */
[----:B--2---:R-:W-:-:S05]  /*7040*/  FSETP.GEU.AND P2, PT, R68, R7, PT ;  /* 0x000000074400720b */ /* 0x004fca0003f4e000 */
[----:B------:R-:W-:Y:S02]  /*7050*/  @P1 FSEL R64, R64, R5, P3 ;  /* 0x0000000540401208 */ /* 0x000fe40001800000 */
[----:B------:R-:W-:Y:S02]  /*7060*/  FSETP.NAN.AND P1, PT, R68, R68, PT ;  /* 0x000000444400720b */ /* 0x000fe40003f28000 */
[----:B------:R-:W-:Y:S01]  /*7070*/  FSETP.GT.AND P3, PT, R44, R51, PT ;  /* 0x000000332c00720b */ /* 0x000fe20003f64000 */
[----:B------:R-:W2:Y:S03]  /*7080*/  SHFL.BFLY PT, R5, R64, 0x1, 0x1f ;  /* 0x0c201f0040057f89 */ /* 0x000ea600000e0000 */
[----:B------:R-:W-:Y:S02]  /*7090*/  @P2 FSEL R68, R68, R7, P1 ;  /* 0x0000000744442208 */ /* 0x000fe40000800000 */
[----:B------:R-:W-:-:S02]  /*70a0*/  FSETP.NAN.AND P1, PT, R44, R44, PT ;  /* 0x0000002c2c00720b */ /* 0x000fc40003f28000 */
[----:B0-----:R-:W-:Y:S01]  /*70b0*/  FSETP.GEU.AND P2, PT, R30, R9, PT ;  /* 0x000000091e00720b */ /* 0x001fe20003f4e000 */
[----:B------:R-:W0:Y:S01]  /*70c0*/  SHFL.BFLY PT, R7, R68, 0x1, 0x1f ;  /* 0x0c201f0044077f89 */ /* 0x000e2200000e0000 */
[C---:B------:R-:W-:Y:S02]  /*70d0*/  FSEL R51, R44.reuse, R51, P1 ;  /* 0x000000332c337208 */ /* 0x040fe40000800000 */
[----:B-1----:R-:W-:Y:S02]  /*70e0*/  FSETP.GEU.AND P1, PT, R39, R4, PT ;  /* 0x000000042700720b */ /* 0x002fe40003f2e000 */
[----:B------:R-:W-:Y:S02]  /*70f0*/  FSEL R51, R44, R51, P3 ;  /* 0x000000332c337208 */ /* 0x000fe40001800000 */
[----:B------:R-:W-:-:S05]  /*7100*/  FSETP.NAN.AND P3, PT, R30, R30, PT ;  /* 0x0000001e1e00720b */ /* 0x000fca0003f68000 */
[----:B------:R-:W-:Y:S02]  /*7110*/  @P2 FSEL R30, R30, R9, P3 ;  /* 0x000000091e1e2208 */ /* 0x000fe40001800000 */
[----:B------:R-:W-:Y:S02]  /*7120*/  FSETP.GT.AND P2, PT, R51, R54, PT ;  /* 0x000000363300720b */ /* 0x000fe40003f44000 */
[----:B------:R-:W-:-:S04]  /*7130*/  FSETP.NAN.AND P3, PT, R39, R39, PT ;  /* 0x000000272700720b */ /* 0x000fc80003f68000 */
[----:B------:R-:W-:Y:S02]  /*7140*/  @P1 SEL R39, R39, R4, P3 ;  /* 0x0000000427271207 */ /* 0x000fe40001800000 */
[C---:B--2---:R-:W-:Y:S02]  /*7150*/  FSETP.GEU.AND P1, PT, R64.reuse, R5, PT ;  /* 0x000000054000720b */ /* 0x044fe40003f2e000 */
[C---:B------:R-:W-:Y:S01]  /*7160*/  FSETP.NAN.AND P3, PT, R51.reuse, R51, PT ;  /* 0x000000333300720b */ /* 0x040fe20003f68000 */
[----:B------:R-:W-:Y:S03]  /*7170*/  @!P5 STS [R2.X4], R39 ;  /* 0x000000270200d388 */ /* 0x000fe60000004800 */
[----:B------:R-:W-:Y:S02]  /*7180*/  @!P2 FSEL R51, R51, R54, P3 ;  /* 0x000000363333a208 */ /* 0x000fe40001800000 */
[----:B------:R-:W-:-:S02]  /*7190*/  FSETP.NAN.AND P2, PT, R64, R64, PT ;  /* 0x000000404000720b */ /* 0x000fc40003f48000 */
[----:B------:R-:W-:-:S03]  /*71a0*/  FSETP.NAN.AND P3, PT, R43, R43, PT ;  /* 0x0000002b2b00720b */ /* 0x000fc60003f68000 */
[----:B------:R-:W-:Y:S02]  /*71b0*/  @P1 SEL R64, R64, R5, P2 ;  /* 0x0000000540401207 */ /* 0x000fe40001000000 */
[C---:B0-----:R-:W-:Y:S01]  /*71c0*/  FSETP.GEU.AND P1, PT, R68.reuse, R7, PT ;  /* 0x000000074400720b */ /* 0x041fe20003f2e000 */
[----:B------:R-:W-:Y:S01]  /*71d0*/  SHFL.BFLY PT, R5, R30, 0x1, 0x1f ;  /* 0x0c201f001e057f89 */ /* 0x000fe200000e0000 */
[CC--:B------:R-:W-:Y:S02]  /*71e0*/  FSETP.GT.AND P2, PT, R43.reuse, R52.reuse, PT ;  /* 0x000000342b00720b */ /* 0x0c0fe40003f44000 */
[C---:B------:R-:W-:Y:S01]  /*71f0*/  FSEL R52, R43.reuse, R52, P3 ;  /* 0x000000342b347208 */ /* 0x040fe20001800000 */
[----:B------:R-:W-:Y:S01]  /*7200*/  @!P5 STS [R2.X4+0x10], R64 ;  /* 0x000010400200d388 */ /* 0x000fe20000004800 */
[----:B------:R-:W-:Y:S02]  /*7210*/  FSETP.NAN.AND P3, PT, R68, R68, PT ;  /* 0x000000444400720b */ /* 0x000fe40003f68000 */
[----:B------:R-:W-:-:S02]  /*7220*/  FSEL R43, R43, R52, P2 ;  /* 0x000000342b2b7208 */ /* 0x000fc40001000000 */
[----:B------:R-:W-:-:S03]  /*7230*/  FSETP.GT.AND P2, PT, R51, R55, PT ;  /* 0x000000373300720b */ /* 0x000fc60003f44000 */
[----:B------:R-:W-:Y:S01]  /*7240*/  @P1 SEL R68, R68, R7, P3 ;  /* 0x0000000744441207 */ /* 0x000fe20001800000 */
[----:B------:R-:W-:Y:S01]  /*7250*/  IMAD.MOV.U32 R7, RZ, RZ, 0x3e800000 ;  /* 0x3e800000ff077424 */ /* 0x000fe200078e00ff */
[----:B------:R-:W-:Y:S02]  /*7260*/  FSETP.GT.AND P1, PT, R43, R56, PT ;  /* 0x000000382b00720b */ /* 0x000fe40003f24000 */
[C---:B------:R-:W-:Y:S01]  /*7270*/  FSETP.NAN.AND P3, PT, R51.reuse, R51, PT ;  /* 0x000000333300720b */ /* 0x040fe20003f68000 */
[----:B------:R-:W-:Y:S05]  /*7280*/  @!P5 STS [R2.X4+0x20], R68 ;  /* 0x000020440200d388 */ /* 0x000fea0000004800 */
[----:B------:R-:W-:-:S02]  /*7290*/  @!P2 FSEL R51, R51, R55, P3 ;  /* 0x000000373333a208 */ /* 0x000fc40001800000 */
[C---:B------:R-:W-:Y:S02]  /*72a0*/  FSETP.NAN.AND P3, PT, R43.reuse, R43, PT ;  /* 0x0000002b2b00720b */ /* 0x040fe40003f68000 */
[C---:B------:R-:W-:Y:S01]  /*72b0*/  FSETP.NAN.AND P2, PT, R42.reuse, R42, PT ;  /* 0x0000002a2a00720b */ /* 0x040fe20003f48000 */
[----:B------:R-:W0:Y:S01]  /*72c0*/  SHFL.BFLY PT, R4, R51, 0x10, 0x1f ;  /* 0x0e001f0033047f89 */ /* 0x000e2200000e0000 */
[----:B------:R-:W-:Y:S02]  /*72d0*/  @!P1 FSEL R43, R43, R56, P3 ;  /* 0x000000382b2b9208 */ /* 0x000fe40001800000 */
[CC--:B------:R-:W-:Y:S02]  /*72e0*/  FSETP.GT.AND P3, PT, R42.reuse, R45.reuse, PT ;  /* 0x0000002d2a00720b */ /* 0x0c0fe40003f64000 */
[----:B------:R-:W-:Y:S02]  /*72f0*/  FSEL R45, R42, R45, P2 ;  /* 0x0000002d2a2d7208 */ /* 0x000fe40001000000 */
[----:B------:R-:W-:-:S02]  /*7300*/  FSETP.NAN.AND P1, PT, R31, R31, PT ;  /* 0x0000001f1f00720b */ /* 0x000fc40003f28000 */
[----:B------:R-:W-:Y:S02]  /*7310*/  FSETP.GT.AND P2, PT, R43, R57, PT ;  /* 0x000000392b00720b */ /* 0x000fe40003f44000 */
[----:B------:R-:W-:Y:S02]  /*7320*/  FSEL R45, R42, R45, P3 ;  /* 0x0000002d2a2d7208 */ /* 0x000fe40001800000 */
[CC--:B------:R-:W-:Y:S02]  /*7330*/  FSETP.GT.AND P3, PT, R31.reuse, R46.reuse, PT ;  /* 0x0000002e1f00720b */ /* 0x0c0fe40003f64000 */
[----:B------:R-:W-:Y:S02]  /*7340*/  FSEL R46, R31, R46, P1 ;  /* 0x0000002e1f2e7208 */ /* 0x000fe40000800000 */
[----:B------:R-:W-:Y:S02]  /*7350*/  FSETP.GT.AND P1, PT, R45, R58, PT ;  /* 0x0000003a2d00720b */ /* 0x000fe40003f24000 */
[----:B------:R-:W-:-:S02]  /*7360*/  FSEL R31, R31, R46, P3 ;  /* 0x0000002e1f1f7208 */ /* 0x000fc40001800000 */
[----:B------:R-:W-:-:S04]  /*7370*/  FSETP.NAN.AND P3, PT, R43, R43, PT ;  /* 0x0000002b2b00720b */ /* 0x000fc80003f68000 */
[----:B------:R-:W-:Y:S02]  /*7380*/  @!P2 FSEL R43, R43, R57, P3 ;  /* 0x000000392b2ba208 */ /* 0x000fe40001800000 */
[----:B------:R-:W-:Y:S02]  /*7390*/  FSETP.GT.AND P2, PT, R31, R60, PT ;  /* 0x0000003c1f00720b */ /* 0x000fe40003f44000 */
[C---:B------:R-:W-:Y:S01]  /*73a0*/  FSETP.NAN.AND P3, PT, R45.reuse, R45, PT ;  /* 0x0000002d2d00720b */ /* 0x040fe20003f68000 */
[----:B------:R-:W1:Y:S03]  /*73b0*/  SHFL.BFLY PT, R8, R43, 0x10, 0x1f ;  /* 0x0e001f002b087f89 */ /* 0x000e6600000e0000 */
[----:B------:R-:W-:Y:S02]  /*73c0*/  @!P1 FSEL R45, R45, R58, P3 ;  /* 0x0000003a2d2d9208 */ /* 0x000fe40001800000 */
[----:B------:R-:W-:-:S02]  /*73d0*/  FSETP.NAN.AND P1, PT, R31, R31, PT ;  /* 0x0000001f1f00720b */ /* 0x000fc40003f28000 */
[----:B------:R-:W-:-:S03]  /*73e0*/  FSETP.GT.AND P3, PT, R45, R66, PT ;  /* 0x000000422d00720b */ /* 0x000fc60003f64000 */
[----:B------:R-:W-:Y:S02]  /*73f0*/  @!P2 FSEL R31, R31, R60, P1 ;  /* 0x0000003c1f1fa208 */ /* 0x000fe40000800000 */
[----:B------:R-:W-:Y:S02]  /*7400*/  FSETP.NAN.AND P2, PT, R45, R45, PT ;  /* 0x0000002d2d00720b */ /* 0x000fe40003f48000 */
[----:B------:R-:W-:-:S06]  /*7410*/  FSETP.GT.AND P1, PT, R31, R61, PT ;  /* 0x0000003d1f00720b */ /* 0x000fcc0003f24000 */
[----:B------:R-:W-:Y:S02]  /*7420*/  @!P3 FSEL R45, R45, R66, P2 ;  /* 0x000000422d2db208 */ /* 0x000fe40001000000 */
[----:B------:R-:W-:Y:S02]  /*7430*/  FSETP.NAN.AND P2, PT, R51, R51, PT ;  /* 0x000000333300720b */ /* 0x000fe40003f48000 */
[C---:B------:R-:W-:Y:S01]  /*7440*/  FSETP.NAN.AND P3, PT, R31.reuse, R31, PT ;  /* 0x0000001f1f00720b */ /* 0x040fe20003f68000 */
[----:B------:R-:W2:Y:S03]  /*7450*/  SHFL.BFLY PT, R10, R45, 0x10, 0x1f ;  /* 0x0e001f002d0a7f89 */ /* 0x000ea600000e0000 */
[----:B------:R-:W-:Y:S02]  /*7460*/  @!P1 FSEL R31, R31, R61, P3 ;  /* 0x0000003d1f1f9208 */ /* 0x000fe40001800000 */
[----:B------:R-:W-:-:S02]  /*7470*/  FSETP.NAN.AND P1, PT, R43, R43, PT ;  /* 0x0000002b2b00720b */ /* 0x000fc40003f28000 */
[CC--:B0-----:R-:W-:Y:S01]  /*7480*/  FSETP.GT.AND P3, PT, R51.reuse, R4.reuse, PT ;  /* 0x000000043300720b */ /* 0x0c1fe20003f64000 */
[----:B------:R-:W0:Y:S03]  /*7490*/  SHFL.BFLY PT, R12, R31, 0x10, 0x1f ;  /* 0x0e001f001f0c7f89 */ /* 0x000e2600000e0000 */
[----:B------:R-:W-:Y:S02]  /*74a0*/  @!P2 FSEL R51, R51, R4, P3 ;  /* 0x000000043333a208 */ /* 0x000fe40001800000 */
[----:B------:R-:W-:Y:S02]  /*74b0*/  FSETP.GEU.AND P2, PT, R30, R5, PT ;  /* 0x000000051e00720b */ /* 0x000fe40003f4e000 */
[CC--:B-1----:R-:W-:Y:S01]  /*74c0*/  FSETP.GT.AND P3, PT, R43.reuse, R8.reuse, PT ;  /* 0x000000082b00720b */ /* 0x0c2fe20003f64000 */
[----:B------:R-:W1:Y:S03]  /*74d0*/  SHFL.BFLY PT, R4, R51, 0x8, 0x1f ;  /* 0x0d001f0033047f89 */ /* 0x000e6600000e0000 */
[----:B------:R-:W-:-:S02]  /*74e0*/  @!P1 FSEL R43, R43, R8, P3 ;  /* 0x000000082b2b9208 */ /* 0x000fc40001800000 */
[C---:B------:R-:W-:Y:S02]  /*74f0*/  FSETP.NAN.AND P1, PT, R30.reuse, R30, PT ;  /* 0x0000001e1e00720b */ /* 0x040fe40003f28000 */
[----:B------:R-:W-:Y:S01]  /*7500*/  FSETP.NAN.AND P3, PT, R45, R45, PT ;  /* 0x0000002d2d00720b */ /* 0x000fe20003f68000 */
[----:B------:R-:W3:Y:S02]  /*7510*/  SHFL.BFLY PT, R8, R43, 0x8, 0x1f ;  /* 0x0d001f002b087f89 */ /* 0x000ee400000e0000 */
[----:B------:R-:W-:Y:S02]  /*7520*/  @P2 SEL R30, R30, R5, P1 ;  /* 0x000000051e1e2207 */ /* 0x000fe40000800000 */
[----:B------:R-:W-:Y:S02]  /*7530*/  FSETP.NAN.AND P1, PT, R31, R31, PT ;  /* 0x0000001f1f00720b */ /* 0x000fe40003f28000 */
[CC--:B--2---:R-:W-:Y:S01]  /*7540*/  FSETP.GT.AND P2, PT, R45.reuse, R10.reuse, PT ;  /* 0x0000000a2d00720b */ /* 0x0c4fe20003f44000 */
[----:B------:R-:W-:Y:S04]  /*7550*/  @!P5 STS [R2.X4+0x30], R30 ;  /* 0x0000301e0200d388 */ /* 0x000fe80000004800 */
[----:B------:R-:W-:Y:S01]  /*7560*/  BAR.SYNC.DEFER_BLOCKING 0x0 ;  /* 0x0000000000007b1d */ /* 0x000fe20000010000 */
[----:B------:R-:W-:-:S02]  /*7570*/  @!P3 FSEL R45, R45, R10, P2 ;  /* 0x0000000a2d2db208 */ /* 0x000fc40001000000 */
[-C--:B0-----:R-:W-:Y:S02]  /*7580*/  FSETP.GT.AND P2, PT, R31, R12.reuse, PT ;  /* 0x0000000c1f00720b */ /* 0x081fe40003f44000 */
[----:B------:R-:W-:Y:S02]  /*7590*/  FSETP.NAN.AND P3, PT, R51, R51, PT ;  /* 0x000000333300720b */ /* 0x000fe40003f68000 */
[----:B------:R-:W-:Y:S02]  /*75a0*/  @!P1 FSEL R31, R31, R12, P2 ;  /* 0x0000000c1f1f9208 */ /* 0x000fe40001000000 */
[----:B------:R-:W0:Y:S01]  /*75b0*/  SHFL.BFLY PT, R12, R45, 0x8, 0x1f ;  /* 0x0d001f002d0c7f89 */ /* 0x000e2200000e0000 */
[----:B-1----:R-:W-:-:S03]  /*75c0*/  FSETP.GT.AND P2, PT, R51, R4, PT ;  /* 0x000000043300720b */ /* 0x002fc60003f44000 */
[----:B------:R-:W1:Y:S01]  /*75d0*/  SHFL.BFLY PT, R14, R31, 0x8, 0x1f ;  /* 0x0d001f001f0e7f89 */ /* 0x000e6200000e0000 */
[----:B---3--:R-:W-:-:S09]  /*75e0*/  FSETP.GT.AND P1, PT, R43, R8, PT ;  /* 0x000000082b00720b */ /* 0x008fd20003f24000 */
[----:B------:R-:W-:Y:S01]  /*75f0*/  @!P2 FSEL R51, R51, R4, P3 ;  /* 0x000000043333a208 */ /* 0x000fe20001800000 */
[----:B------:R-:W-:Y:S01]  /*7600*/  @!P6 LDS R6, [R0.X4] ;  /* 0x000000000006e984 */ /* 0x000fe20000004800 */
[----:B------:R-:W-:-:S04]  /*7610*/  FSETP.NAN.AND P3, PT, R43, R43, PT ;  /* 0x0000002b2b00720b */ /* 0x000fc80003f68000 */
[----:B------:R-:W-:Y:S02]  /*7620*/  @!P1 FSEL R43, R43, R8, P3 ;  /* 0x000000082b2b9208 */ /* 0x000fe40001800000 */
[----:B------:R-:W2:Y:S01]  /*7630*/  SHFL.BFLY PT, R8, R51, 0x4, 0x1f ;  /* 0x0c801f0033087f89 */ /* 0x000ea200000e0000 */
[C---:B------:R-:W-:Y:S02]  /*7640*/  FSETP.NAN.AND P3, PT, R45.reuse, R45, PT ;  /* 0x0000002d2d00720b */ /* 0x040fe40003f68000 */
[----:B0-----:R-:W-:Y:S01]  /*7650*/  FSETP.GT.AND P2, PT, R45, R12, PT ;  /* 0x0000000c2d00720b */ /* 0x001fe20003f44000 */
[----:B------:R-:W-:Y:S01]  /*7660*/  SHFL.BFLY PT, R10, R43, 0x4, 0x1f ;  /* 0x0c801f002b0a7f89 */ /* 0x000fe200000e0000 */
[----:B-1----:R-:W-:-:S11]  /*7670*/  FSETP.GT.AND P1, PT, R31, R14, PT ;  /* 0x0000000e1f00720b */ /* 0x002fd60003f24000 */
[----:B------:R-:W-:Y:S02]  /*7680*/  @!P2 FSEL R45, R45, R12, P3 ;  /* 0x0000000c2d2da208 */ /* 0x000fe40001800000 */
[----:B------:R-:W-:-:S03]  /*7690*/  FSETP.NAN.AND P2, PT, R31, R31, PT ;  /* 0x0000001f1f00720b */ /* 0x000fc60003f48000 */
[----:B------:R-:W-:Y:S01]  /*76a0*/  SHFL.BFLY PT, R12, R45, 0x4, 0x1f ;  /* 0x0c801f002d0c7f89 */ /* 0x000fe200000e0000 */
[----:B------:R-:W-:Y:S02]  /*76b0*/  @!P1 FSEL R31, R31, R14, P2 ;  /* 0x0000000e1f1f9208 */ /* 0x000fe40001000000 */
[----:B--2---:R-:W-:-:S03]  /*76c0*/  FSETP.GT.AND P2, PT, R51, R8, PT ;  /* 0x000000083300720b */ /* 0x004fc60003f44000 */
[----:B------:R-:W-:Y:S04]  /*76d0*/  SHFL.BFLY PT, R14, R31, 0x4, 0x1f ;  /* 0x0c801f001f0e7f89 */ /* 0x000fe800000e0000 */
[----:B------:R-:W0:Y:S01]  /*76e0*/  SHFL.BFLY PT, R5, R6, 0x2, 0x1f ;  /* 0x0c401f0006057f89 */ /* 0x000e2200000e0000 */
[C---:B------:R-:W-:Y:S02]  /*76f0*/  FSETP.NAN.AND P3, PT, R6.reuse, R6, PT ;  /* 0x000000060600720b */ /* 0x040fe40003f68000 */
[----:B0-----:R-:W-:-:S04]  /*7700*/  FSETP.GEU.AND P1, PT, R6, R5, PT ;  /* 0x000000050600720b */ /* 0x001fc80003f2e000 */
[C---:B------:R-:W-:Y:S02]  /*7710*/  FSEL R5, R6.reuse, R5, !P1 ;  /* 0x0000000506057208 */ /* 0x040fe40004800000 */
[----:B------:R-:W-:Y:S02]  /*7720*/  FSETP.GT.AND P1, PT, R43, R10, PT ;  /* 0x0000000a2b00720b */ /* 0x000fe40003f24000 */
[----:B------:R-:W-:Y:S02]  /*7730*/  FSEL R5, R6, R5, P3 ;  /* 0x0000000506057208 */ /* 0x000fe40001800000 */
[----:B------:R-:W-:-:S03]  /*7740*/  FSETP.NAN.AND P3, PT, R51, R51, PT ;  /* 0x000000333300720b */ /* 0x000fc60003f68000 */
[----:B------:R-:W0:Y:S01]  /*7750*/  SHFL.BFLY PT, R4, R5, 0x1, 0x1f ;  /* 0x0c201f0005047f89 */ /* 0x000e2200000e0000 */
[----:B------:R-:W-:Y:S02]  /*7760*/  @!P2 FSEL R51, R51, R8, P3 ;  /* 0x000000083333a208 */ /* 0x000fe40001800000 */
[----:B------:R-:W-:Y:S02]  /*7770*/  FSETP.GT.AND P2, PT, R45, R12, PT ;  /* 0x0000000c2d00720b */ /* 0x000fe40003f44000 */
[C---:B------:R-:W-:Y:S01]  /*7780*/  FSETP.NAN.AND P3, PT, R43.reuse, R43, PT ;  /* 0x0000002b2b00720b */ /* 0x040fe20003f68000 */
[----:B------:R-:W1:Y:S03]  /*7790*/  SHFL.BFLY PT, R6, R51, 0x2, 0x1f ;  /* 0x0c401f0033067f89 */ /* 0x000e6600000e0000 */
[----:B------:R-:W-:Y:S02]  /*77a0*/  @!P1 FSEL R43, R43, R10, P3 ;  /* 0x0000000a2b2b9208 */ /* 0x000fe40001800000 */
[----:B------:R-:W-:-:S02]  /*77b0*/  FSETP.GT.AND P1, PT, R31, R14, PT ;  /* 0x0000000e1f00720b */ /* 0x000fc40003f24000 */
[C---:B------:R-:W-:Y:S01]  /*77c0*/  FSETP.NAN.AND P3, PT, R45.reuse, R45, PT ;  /* 0x0000002d2d00720b */ /* 0x040fe20003f68000 */
[----:B------:R-:W2:Y:S03]  /*77d0*/  SHFL.BFLY PT, R8, R43, 0x2, 0x1f ;  /* 0x0c401f002b087f89 */ /* 0x000ea600000e0000 */
[----:B------:R-:W-:Y:S02]  /*77e0*/  @!P2 FSEL R45, R45, R12, P3 ;  /* 0x0000000c2d2da208 */ /* 0x000fe40001800000 */
[----:B------:R-:W-:-:S03]  /*77f0*/  FSETP.NAN.AND P2, PT, R31, R31, PT ;  /* 0x0000001f1f00720b */ /* 0x000fc60003f48000 */
[----:B------:R-:W3:Y:S01]  /*7800*/  SHFL.BFLY PT, R10, R45, 0x2, 0x1f ;  /* 0x0c401f002d0a7f89 */ /* 0x000ee200000e0000 */
[----:B0-----:R-:W-:Y:S02]  /*7810*/  FSETP.GEU.AND P3, PT, R5, R4, PT ;  /* 0x000000040500720b */ /* 0x001fe40003f6e000 */
[----:B------:R-:W-:Y:S02]  /*7820*/  @!P1 FSEL R31, R31, R14, P2 ;  /* 0x0000000e1f1f9208 */ /* 0x000fe40001000000 */
[----:B------:R-:W-:Y:S02]  /*7830*/  FSETP.NAN.AND P1, PT, R5, R5, PT ;  /* 0x000000050500720b */ /* 0x000fe40003f28000 */
[----:B-1----:R-:W-:Y:S01]  /*7840*/  FSETP.GT.AND P2, PT, R51, R6, PT ;  /* 0x000000063300720b */ /* 0x002fe20003f44000 */
[----:B------:R-:W0:Y:S06]  /*7850*/  SHFL.BFLY PT, R12, R31, 0x2, 0x1f ;  /* 0x0c401f001f0c7f89 */ /* 0x000e2c00000e0000 */
[----:B------:R-:W-:-:S02]  /*7860*/  @P3 SEL R5, R5, R4, P1 ;  /* 0x0000000405053207 */ /* 0x000fc40000800000 */
[----:B--2---:R-:W-:Y:S02]  /*7870*/  FSETP.GT.AND P1, PT, R43, R8, PT ;  /* 0x000000082b00720b */ /* 0x004fe40003f24000 */
[C---:B------:R-:W-:Y:S01]  /*7880*/  FSETP.NAN.AND P3, PT, R51.reuse, R51, PT ;  /* 0x000000333300720b */ /* 0x040fe20003f68000 */
[----:B------:R-:W-:Y:S03]  /*7890*/  @P4 STS [R0.X4], R5 ;  /* 0x0000000500004388 */ /* 0x000fe60000004800 */
[----:B------:R-:W-:Y:S01]  /*78a0*/  @!P2 FSEL R51, R51, R6, P3 ;  /* 0x000000063333a208 */ /* 0x000fe20001800000 */
[----:B------:R-:W-:Y:S01]  /*78b0*/  BAR.SYNC.DEFER_BLOCKING 0x0 ;  /* 0x0000000000007b1d */ /* 0x000fe20000010000 */
[----:B---3--:R-:W-:Y:S02]  /*78c0*/  FSETP.GT.AND P2, PT, R45, R10, PT ;  /* 0x0000000a2d00720b */ /* 0x008fe40003f44000 */
[----:B------:R-:W-:-:S03]  /*78d0*/  FSETP.NAN.AND P3, PT, R43, R43, PT ;  /* 0x0000002b2b00720b */ /* 0x000fc60003f68000 */
[----:B------:R-:W1:Y:S01]  /*78e0*/  SHFL.BFLY PT, R4, R51, 0x1, 0x1f ;  /* 0x0c201f0033047f89 */ /* 0x000e6200000e0000 */
[----:B------:R-:W-:Y:S02]  /*78f0*/  @!P1 FSEL R43, R43, R8, P3 ;  /* 0x000000082b2b9208 */ /* 0x000fe40001800000 */
[----:B------:R-:W-:Y:S02]  /*7900*/  FSETP.NAN.AND P3, PT, R45, R45, PT ;  /* 0x0000002d2d00720b */ /* 0x000fe40003f68000 */
[----:B0-----:R-:W-:Y:S01]  /*7910*/  FSETP.GT.AND P1, PT, R31, R12, PT ;  /* 0x0000000c1f00720b */ /* 0x001fe20003f24000 */
[----:B------:R-:W0:Y:S02]  /*7920*/  SHFL.BFLY PT, R6, R43, 0x1, 0x1f ;  /* 0x0c201f002b067f89 */ /* 0x000e2400000e0000 */
[----:B------:R-:W-:Y:S02]  /*7930*/  @!P2 FSEL R45, R45, R10, P3 ;  /* 0x0000000a2d2da208 */ /* 0x000fe40001800000 */
[----:B------:R-:W-:-:S02]  /*7940*/  FSETP.NAN.AND P2, PT, R31, R31, PT ;  /* 0x0000001f1f00720b */ /* 0x000fc40003f48000 */
[----:B------:R-:W-:Y:S01]  /*7950*/  FSETP.NAN.AND P3, PT, R51, R51, PT ;  /* 0x000000333300720b */ /* 0x000fe20003f68000 */
[----:B------:R-:W-:Y:S05]  /*7960*/  LDS R8, [RZ] ;  /* 0x00000000ff087984 */ /* 0x000fea0000000800 */
[----:B------:R-:W-:Y:S01]  /*7970*/  @!P1 FSEL R31, R31, R12, P2 ;  /* 0x0000000c1f1f9208 */ /* 0x000fe20001000000 */
[----:B------:R-:W-:Y:S01]  /*7980*/  LDS R9, [0x10] ;  /* 0x00001000ff097984 */ /* 0x000fe20000000800 */
[----:B-1----:R-:W-:-:S03]  /*7990*/  FSETP.GT.AND P2, PT, R51, R4, PT ;  /* 0x000000043300720b */ /* 0x002fc60003f44000 */
[----:B------:R-:W-:Y:S04]  /*79a0*/  LDS R10, [0x20] ;  /* 0x00002000ff0a7984 */ /* 0x000fe80000000800 */
[----:B------:R-:W-:Y:S04]  /*79b0*/  LDS R11, [0x30] ;  /* 0x00003000ff0b7984 */ /* 0x000fe80000000800 */
[----:B------:R-:W-:Y:S01]  /*79c0*/  BAR.SYNC.DEFER_BLOCKING 0x0 ;  /* 0x0000000000007b1d */ /* 0x000fe20000010000 */
[----:B0-----:R-:W-:Y:S02]  /*79d0*/  FSETP.GT.AND P1, PT, R43, R6, PT ;  /* 0x000000062b00720b */ /* 0x001fe40003f24000 */
[----:B------:R-:W-:-:S02]  /*79e0*/  @!P2 SEL R51, R51, R4, P3 ;  /* 0x000000043333a207 */ /* 0x000fc40001800000 */
[C---:B------:R-:W-:Y:S01]  /*79f0*/  FSETP.NAN.AND P3, PT, R43.reuse, R43, PT ;  /* 0x0000002b2b00720b */ /* 0x040fe20003f68000 */
[----:B------:R-:W0:Y:S04]  /*7a00*/  SHFL.BFLY PT, R12, R45, 0x1, 0x1f ;  /* 0x0c201f002d0c7f89 */ /* 0x000e2800000e0000 */
[----:B------:R-:W1:Y:S04]  /*7a10*/  SHFL.BFLY PT, R14, R31, 0x1, 0x1f ;  /* 0x0c201f001f0e7f89 */ /* 0x000e6800000e0000 */
[----:B------:R-:W-:Y:S02]  /*7a20*/  @!P1 SEL R43, R43, R6, P3 ;  /* 0x000000062b2b9207 */ /* 0x000fe40001800000 */
[----:B------:R-:W-:-:S02]  /*7a30*/  FSETP.NAN.AND P3, PT, R45, R45, PT ;  /* 0x0000002d2d00720b */ /* 0x000fc40003f68000 */
[----:B0-----:R-:W-:Y:S02]  /*7a40*/  FSETP.GT.AND P2, PT, R45, R12, PT ;  /* 0x0000000c2d00720b */ /* 0x001fe40003f44000 */
[----:B-1----:R-:W-:Y:S01]  /*7a50*/  FSETP.GT.AND P1, PT, R31, R14, PT ;  /* 0x0000000e1f00720b */ /* 0x002fe20003f24000 */
[----:B------:R0:W-:Y:S04]  /*7a60*/  STS.128 [RZ], R8 ;  /* 0x00000008ff007388 */ /* 0x0001e80000000c00 */
[----:B------:R-:W-:Y:S06]  /*7a70*/  BAR.SYNC.DEFER_BLOCKING 0x0 ;  /* 0x0000000000007b1d */ /* 0x000fec0000010000 */
[----:B------:R-:W-:-:S02]  /*7a80*/  @!P2 SEL R45, R45, R12, P3 ;  /* 0x0000000c2d2da207 */ /* 0x000fc40001800000 */
[----:B------:R-:W-:Y:S02]  /*7a90*/  FSETP.NAN.AND P2, PT, R31, R31, PT ;  /* 0x0000001f1f00720b */ /* 0x000fe40003f48000 */
[----:B------:R-:W-:Y:S02]  /*7aa0*/  FSETP.GE.AND P3, PT, R9, RZ, PT ;  /* 0x000000ff0900720b */ /* 0x000fe40003f66000 */
[----:B------:R-:W-:Y:S02]  /*7ab0*/  @!P1 SEL R31, R31, R14, P2 ;  /* 0x0000000e1f1f9207 */ /* 0x000fe40001000000 */
[----:B0-----:R-:W-:-:S05]  /*7ac0*/  FSEL R9, R9, RZ, !P3 ;  /* 0x000000ff09097208 */ /* 0x001fca0005800000 */
[----:B------:R-:W-:-:S05]  /*7ad0*/  FADD R9, RZ, -R9 ;  /* 0x80000009ff097221 */ /* 0x000fca0000000000 */
[----:B------:R-:W-:Y:S01]  /*7ae0*/  FSETP.NAN.AND P3, PT, R9, R9, PT ;  /* 0x000000090900720b */ /* 0x000fe20003f68000 */
[----:B------:R-:W-:Y:S04]  /*7af0*/  LDS R4, [R3.X4] ;  /* 0x0000000003047984 */ /* 0x000fe80000004800 */
[----:B------:R-:W-:Y:S06]  /*7b00*/  BAR.SYNC.DEFER_BLOCKING 0x0 ;  /* 0x0000000000007b1d */ /* 0x000fec0000010000 */
[----:B------:R-:W-:Y:S04]  /*7b10*/  @!P5 STS [R2.X4], R51 ;  /* 0x000000330200d388 */ /* 0x000fe80000004800 */
[----:B------:R-:W-:Y:S04]  /*7b20*/  @!P5 STS [R2.X4+0x10], R43 ;  /* 0x0000102b0200d388 */ /* 0x000fe80000004800 */
[----:B------:R-:W-:Y:S04]  /*7b30*/  @!P5 STS [R2.X4+0x20], R45 ;  /* 0x0000202d0200d388 */ /* 0x000fe80000004800 */
[----:B------:R-:W-:Y:S04]  /*7b40*/  @!P5 STS [R2.X4+0x30], R31 ;  /* 0x0000301f0200d388 */ /* 0x000fe80000004800 */
[----:B------:R-:W-:Y:S06]  /*7b50*/  BAR.SYNC.DEFER_BLOCKING 0x0 ;  /* 0x0000000000007b1d */ /* 0x000fec0000010000 */
[----:B------:R-:W0:Y:S04]  /*7b60*/  @!P6 LDS R13, [R0.X4] ;  /* 0x00000000000de984 */ /* 0x000e280000004800 */
[----:B0-----:R-:W0:Y:S01]  /*7b70*/  SHFL.BFLY PT, R6, R13, 0x2, 0x1f ;  /* 0x0c401f000d067f89 */ /* 0x001e2200000e0000 */
[----:B------:R-:W-:-:S02]  /*7b80*/  FSETP.NAN.AND P2, PT, R13, R13, PT ;  /* 0x0000000d0d00720b */ /* 0x000fc40003f48000 */
[----:B0-----:R-:W-:-:S04]  /*7b90*/  FSETP.GT.AND P1, PT, R13, R6, PT ;  /* 0x000000060d00720b */ /* 0x001fc80003f24000 */
[----:B------:R-:W-:-:S04]  /*7ba0*/  FSEL R6, R13, R6, P1 ;  /* 0x000000060d067208 */ /* 0x000fc80000800000 */
[----:B------:R-:W-:-:S04]  /*7bb0*/  FSEL R5, R13, R6, P2 ;  /* 0x000000060d057208 */ /* 0x000fc80001000000 */
[C---:B------:R-:W-:Y:S01]  /*7bc0*/  FSETP.NAN.AND P2, PT, R5.reuse, R5, PT ;  /* 0x000000050500720b */ /* 0x040fe20003f48000 */
[----:B------:R-:W0:Y:S02]  /*7bd0*/  SHFL.BFLY PT, R6, R5, 0x1, 0x1f ;  /* 0x0c201f0005067f89 */ /* 0x000e2400000e0000 */
[----:B0-----:R-:W-:-:S13]  /*7be0*/  FSETP.GT.AND P1, PT, R5, R6, PT ;  /* 0x000000060500720b */ /* 0x001fda0003f24000 */
[----:B------:R-:W-:Y:S02]  /*7bf0*/  @!P1 SEL R5, R5, R6, P2 ;  /* 0x0000000605059207 */ /* 0x000fe40001000000 */
[----:B------:R-:W-:Y:S02]  /*7c00*/  FSETP.GE.AND P1, PT, R8, RZ, PT ;  /* 0x000000ff0800720b */ /* 0x000fe40003f26000 */
[----:B------:R-:W-:Y:S01]  /*7c10*/  FSETP.GE.AND P2, PT, R10, RZ, PT ;  /* 0x000000ff0a00720b */ /* 0x000fe20003f46000 */
[----:B------:R-:W-:Y:S01]  /*7c20*/  @P4 STS [R0.X4], R5 ;  /* 0x0000000500004388 */ /* 0x000fe20000004800 */
[----:B------:R-:W-:-:S03]  /*7c30*/  FSEL R8, R8, RZ, !P1 ;  /* 0x000000ff08087208 */ /* 0x000fc60004800000 */
[----:B------:R-:W-:Y:S01]  /*7c40*/  BAR.SYNC.DEFER_BLOCKING 0x0 ;  /* 0x0000000000007b1d */ /* 0x000fe20000010000 */
[C---:B------:R-:W-:Y:S01]  /*7c50*/  FSETP.GE.AND P1, PT, R11.reuse, RZ, PT ;  /* 0x000000ff0b00720b */ /* 0x040fe20003f26000 */
[----:B------:R-:W-:Y:S01]  /*7c60*/  FADD R8, RZ, -R8 ;  /* 0x80000008ff087221 */ /* 0x000fe20000000000 */
[----:B------:R-:W-:Y:S02]  /*7c70*/  FSEL R10, R10, RZ, !P2 ;  /* 0x000000ff0a0a7208 */ /* 0x000fe40005000000 */
[----:B------:R-:W-:Y:S02]  /*7c80*/  FSEL R11, R11, RZ, !P1 ;  /* 0x000000ff0b0b7208 */ /* 0x000fe40004800000 */
[----:B------:R-:W-:Y:S01]  /*7c90*/  FSETP.NAN.AND P4, PT, R8, R8, PT ;  /* 0x000000080800720b */ /* 0x000fe20003f88000 */
[----:B------:R-:W-:Y:S02]  /*7ca0*/  FADD R10, RZ, -R10 ;  /* 0x8000000aff0a7221 */ /* 0x000fe40000000000 */
[----:B------:R-:W-:-:S03]  /*7cb0*/  FADD R11, RZ, -R11 ;  /* 0x8000000bff0b7221 */ /* 0x000fc60000000000 */
[----:B------:R-:W-:Y:S01]  /*7cc0*/  FSETP.NAN.AND P2, PT, R10, R10, PT ;  /* 0x0000000a0a00720b */ /* 0x000fe20003f48000 */
[----:B------:R-:W0:Y:S04]  /*7cd0*/  LDS R12, [RZ] ;  /* 0x00000000ff0c7984 */ /* 0x000e280000000800 */
[----:B------:R-:W-:Y:S04]  /*7ce0*/  LDS R13, [0x10] ;  /* 0x00001000ff0d7984 */ /* 0x000fe80000000800 */
[----:B------:R-:W1:Y:S04]  /*7cf0*/  LDS R14, [0x20] ;  /* 0x00002000ff0e7984 */ /* 0x000e680000000800 */
[----:B------:R-:W2:Y:S04]  /*7d00*/  LDS R15, [0x30] ;  /* 0x00003000ff0f7984 */ /* 0x000ea80000000800 */
[----:B------:R-:W-:Y:S01]  /*7d10*/  BAR.SYNC.DEFER_BLOCKING 0x0 ;  /* 0x0000000000007b1d */ /* 0x000fe20000010000 */
[----:B0-----:R-:W-:-:S04]  /*7d20*/  FSETP.GTU.AND P5, PT, R12, RZ, PT ;  /* 0x000000ff0c00720b */ /* 0x001fc80003fac000 */
[----:B------:R-:W-:-:S04]  /*7d30*/  FSEL R5, R12, RZ, P5 ;  /* 0x000000ff0c057208 */ /* 0x000fc80002800000 */
[-C--:B------:R-:W-:Y:S02]  /*7d40*/  FSETP.GT.AND P1, PT, R8, R5.reuse, PT ;  /* 0x000000050800720b */ /* 0x080fe40003f24000 */
[----:B-1----:R-:W-:Y:S02]  /*7d50*/  FSETP.GTU.AND P5, PT, R14, RZ, PT ;  /* 0x000000ff0e00720b */ /* 0x002fe40003fac000 */
[----:B------:R-:W-:Y:S01]  /*7d60*/  @!P4 FSEL R8, R8, R5, P1 ;  /* 0x000000050808c208 */ /* 0x000fe20000800000 */
[----:B--2---:R-:W-:Y:S04]  /*7d70*/  STS.128 [RZ], R12 ;  /* 0x0000000cff007388 */ /* 0x004fe80000000c00 */
[----:B------:R-:W-:Y:S01]  /*7d80*/  BAR.SYNC.DEFER_BLOCKING 0x0 ;  /* 0x0000000000007b1d */ /* 0x000fe20000010000 */
[----:B------:R-:W-:Y:S01]  /*7d90*/  FSETP.GTU.AND P4, PT, R13, RZ, PT ;  /* 0x000000ff0d00720b */ /* 0x000fe20003f8c000 */
[----:B------:R-:W-:Y:S01]  /*7da0*/  FMUL R8, R8, 0.0078740157186985015869 ;  /* 0x3c01020408087820 */ /* 0x000fe20000400000 */
[----:B------:R-:W-:-:S02]  /*7db0*/  FSEL R5, R14, RZ, P5 ;  /* 0x000000ff0e057208 */ /* 0x000fc40002800000 */
[----:B------:R-:W-:Y:S02]  /*7dc0*/  FSEL R6, R13, RZ, P4 ;  /* 0x000000ff0d067208 */ /* 0x000fe40002000000 */
[----:B------:R-:W-:Y:S02]  /*7dd0*/  FSETP.NAN.AND P1, PT, R11, R11, PT ;  /* 0x0000000b0b00720b */ /* 0x000fe40003f28000 */
[-C--:B------:R-:W-:Y:S02]  /*7de0*/  FSETP.GT.AND P4, PT, R9, R6.reuse, PT ;  /* 0x000000060900720b */ /* 0x080fe40003f84000 */
[----:B------:R-:W-:Y:S02]  /*7df0*/  FSETP.GTU.AND P6, PT, R15, RZ, PT ;  /* 0x000000ff0f00720b */ /* 0x000fe40003fcc000 */
[----:B------:R-:W-:Y:S02]  /*7e00*/  FSETP.GT.AND P5, PT, R10, R5, PT ;  /* 0x000000050a00720b */ /* 0x000fe40003fa4000 */
[----:B------:R-:W-:-:S02]  /*7e10*/  @!P3 FSEL R9, R9, R6, P4 ;  /* 0x000000060909b208 */ /* 0x000fc40002000000 */
[----:B------:R-:W-:Y:S02]  /*7e20*/  FSEL R2, R15, RZ, P6 ;  /* 0x000000ff0f027208 */ /* 0x000fe40003000000 */
[----:B------:R-:W-:Y:S01]  /*7e30*/  @!P2 FSEL R10, R10, R5, P5 ;  /* 0x000000050a0aa208 */ /* 0x000fe20002800000 */
[----:B------:R-:W-:Y:S01]  /*7e40*/  FMUL R9, R9, 0.0078740157186985015869 ;  /* 0x3c01020409097820 */ /* 0x000fe20000400000 */
[----:B------:R-:W-:Y:S02]  /*7e50*/  FSETP.GT.AND P2, PT, R8, 9.9999997473787516356e-06, PT ;  /* 0x3727c5ac0800780b */ /* 0x000fe40003f44000 */
[C---:B------:R-:W-:Y:S01]  /*7e60*/  FSETP.GT.AND P3, PT, R11.reuse, R2, PT ;  /* 0x000000020b00720b */ /* 0x040fe20003f64000 */
[----:B------:R-:W-:Y:S01]  /*7e70*/  FMUL R10, R10, 0.0078740157186985015869 ;  /* 0x3c0102040a0a7820 */ /* 0x000fe20000400000 */
[----:B------:R-:W-:Y:S01]  /*7e80*/  FSETP.NAN.AND P4, PT, R8, R8, PT ;  /* 0x000000080800720b */ /* 0x000fe20003f88000 */
[----:B------:R-:W0:Y:S01]  /*7e90*/  LDS R3, [R3.X4] ;  /* 0x0000000003037984 */ /* 0x000e220000004800 */
[----:B------:R-:W-:-:S02]  /*7ea0*/  @!P1 FSEL R11, R11, R2, P3 ;  /* 0x000000020b0b9208 */ /* 0x000fc40001800000 */
[C---:B------:R-:W-:Y:S02]  /*7eb0*/  FSETP.GT.AND P3, PT, R9.reuse, 9.9999997473787516356e-06, PT ;  /* 0x3727c5ac0900780b */ /* 0x040fe40003f64000 */
[----:B------:R-:W-:Y:S01]  /*7ec0*/  FSETP.NAN.AND P5, PT, R9, R9, PT ;  /* 0x000000090900720b */ /* 0x000fe20003fa8000 */
[----:B------:R-:W-:Y:S01]  /*7ed0*/  FMUL R11, R11, 0.0078740157186985015869 ;  /* 0x3c0102040b0b7820 */ /* 0x000fe20000400000 */
[----:B------:R-:W-:Y:S02]  /*7ee0*/  FSETP.GT.AND P1, PT, R10, 9.9999997473787516356e-06, PT ;  /* 0x3727c5ac0a00780b */ /* 0x000fe40003f24000 */
[----:B------:R-:W-:Y:S02]  /*7ef0*/  @!P2 FSEL R8, R8, 9.9999997473787516356e-06, P4 ;  /* 0x3727c5ac0808a808 */ /* 0x000fe40002000000 */
[----:B------:R-:W-:Y:S02]  /*7f00*/  FSETP.NAN.AND P6, PT, R10, R10, PT ;  /* 0x0000000a0a00720b */ /* 0x000fe40003fc8000 */
[----:B------:R-:W-:-:S02]  /*7f10*/  FSETP.GT.AND P4, PT, |R8|, 8.50705917302346158658e+37, PT ;  /* 0x7e8000000800780b */ /* 0x000fc40003f84200 */
[----:B------:R-:W-:Y:S02]  /*7f20*/  FSETP.GT.AND P2, PT, R11, 9.9999997473787516356e-06, PT ;  /* 0x3727c5ac0b00780b */ /* 0x000fe40003f44000 */
[----:B------:R-:W-:Y:S02]  /*7f30*/  @!P3 FSEL R9, R9, 9.9999997473787516356e-06, P5 ;  /* 0x3727c5ac0909b808 */ /* 0x000fe40002800000 */
[----:B------:R-:W-:Y:S02]  /*7f40*/  FSETP.GEU.AND P3, PT, |R8|, 1.175494350822287508e-38, PT ;  /* 0x008000000800780b */ /* 0x000fe40003f6e200 */
[----:B------:R-:W-:Y:S02]  /*7f50*/  @!P1 FSEL R10, R10, 9.9999997473787516356e-06, P6 ;  /* 0x3727c5ac0a0a9808 */ /* 0x000fe40003000000 */
[----:B------:R-:W-:Y:S02]  /*7f60*/  FSETP.GT.AND P1, PT, |R9|, 8.50705917302346158658e+37, PT ;  /* 0x7e8000000900780b */ /* 0x000fe40003f24200 */
[----:B------:R-:W-:Y:S01]  /*7f70*/  FSETP.NAN.AND P5, PT, R11, R11, PT ;  /* 0x0000000b0b00720b */ /* 0x000fe20003fa8000 */
[----:B------:R-:W-:Y:S01]  /*7f80*/  @P4 FMUL R8, R8, 0.25 ;  /* 0x3e80000008084820 */ /* 0x000fe20000400000 */
[----:B------:R-:W-:-:S02]  /*7f90*/  FSEL R5, R7, 1, P4 ;  /* 0x3f80000007057808 */ /* 0x000fc40002000000 */
[----:B------:R-:W-:Y:S02]  /*7fa0*/  @!P2 FSEL R11, R11, 9.9999997473787516356e-06, P5 ;  /* 0x3727c5ac0b0ba808 */ /* 0x000fe40002800000 */
[----:B------:R-:W-:Y:S01]  /*7fb0*/  FSETP.GEU.AND P5, PT, |R9|, 1.175494350822287508e-38, PT ;  /* 0x008000000900780b */ /* 0x000fe20003fae200 */
[----:B------:R-:W-:Y:S01]  /*7fc0*/  @!P3 FMUL R8, R8, 16777216 ;  /* 0x4b8000000808b820 */ /* 0x000fe20000400000 */
[----:B------:R-:W-:Y:S01]  /*7fd0*/  FSETP.GT.AND P2, PT, |R10|, 8.50705917302346158658e+37, PT ;  /* 0x7e8000000a00780b */ /* 0x000fe20003f44200 */
[----:B------:R-:W-:Y:S01]  /*7fe0*/  @!P3 FMUL R5, R5, 16777216 ;  /* 0x4b8000000505b820 */ /* 0x000fe20000400000 */
[----:B------:R-:W-:Y:S01]  /*7ff0*/  FSETP.GT.AND P6, PT, |R11|, 8.50705917302346158658e+37, PT ;  /* 0x7e8000000b00780b */ /* 0x000fe20003fc4200 */
[----:B------:R-:W-:Y:S01]  /*8000*/  @P1 FMUL R9, R9, 0.25 ;  /* 0x3e80000009091820 */ /* 0x000fe20000400000 */
[----:B------:R-:W-:Y:S01]  /*8010*/  FSEL R6, R7, 1, P1 ;  /* 0x3f80000007067808 */ /* 0x000fe20000800000 */
[----:B------:R-:W1:Y:S01]  /*8020*/  MUFU.RCP R8, R8 ;  /* 0x0000000800087308 */ /* 0x000e620000001000 */
[----:B------:R-:W-:-:S02]  /*8030*/  LOP3.LUT P1, RZ, R0, 0x7c, RZ, 0xc0, !PT ;  /* 0x0000007c00ff7812 */ /* 0x000fc4000782c0ff */
[C---:B------:R-:W-:Y:S02]  /*8040*/  FSETP.GEU.AND P4, PT, |R10|.reuse, 1.175494350822287508e-38, PT ;  /* 0x008000000a00780b */ /* 0x040fe40003f8e200 */
[----:B------:R-:W-:Y:S01]  /*8050*/  FSETP.GEU.AND P3, PT, |R11|, 1.175494350822287508e-38, PT ;  /* 0x008000000b00780b */ /* 0x000fe20003f6e200 */
[----:B------:R-:W-:Y:S01]  /*8060*/  @!P5 FMUL R9, R9, 16777216 ;  /* 0x4b8000000909d820 */ /* 0x000fe20000400000 */
[----:B------:R-:W-:Y:S01]  /*8070*/  ISETP.LT.AND P1, PT, R41, 0xe10, !P1 ;  /* 0x00000e102900780c */ /* 0x000fe20004f21270 */
[----:B------:R-:W-:Y:S01]  /*8080*/  @P2 FMUL R10, R10, 0.25 ;  /* 0x3e8000000a0a2820 */ /* 0x000fe20000400000 */
[----:B0-----:R-:W-:Y:S01]  /*8090*/  F2FP.BF16.PACK_AB R4, R3, R4 ;  /* 0x000000040304723e */ /* 0x001fe200000010ff */
[----:B------:R-:W-:Y:S01]  /*80a0*/  @P6 FMUL R11, R11, 0.25 ;  /* 0x3e8000000b0b6820 */ /* 0x000fe20000400000 */
[-C--:B------:R-:W-:Y:S01]  /*80b0*/  IMAD.WIDE R2, R41, R48.reuse, c[0x0][0x1b0] ;  /* 0x00006c0029027625 */ /* 0x080fe200078e0230 */
[----:B------:R-:W-:Y:S01]  /*80c0*/  FSEL R0, R7, 1, P6 ;  /* 0x3f80000007007808 */ /* 0x000fe20003000000 */
[----:B------:R-:W0:Y:S01]  /*80d0*/  MUFU.RCP R9, R9 ;  /* 0x0000000900097308 */ /* 0x000e220000001000 */
[----:B------:R-:W-:Y:S01]  /*80e0*/  @!P5 FMUL R6, R6, 16777216 ;  /* 0x4b8000000606d820 */ /* 0x000fe20000400000 */
[----:B------:R-:W-:Y:S01]  /*80f0*/  IMAD.WIDE R48, R41, R48, c[0x0][0x1b8] ;  /* 0x00006e0029307625 */ /* 0x000fe200078e0230 */
[----:B-1----:R-:W-:Y:S01]  /*8100*/  FMUL R8, R8, R5 ;  /* 0x0000000508087220 */ /* 0x002fe20000400000 */
[----:B------:R-:W-:Y:S01]  /*8110*/  FSEL R5, R7, 1, P2 ;  /* 0x3f80000007057808 */ /* 0x000fe20001000000 */
[----:B------:R-:W-:Y:S01]  /*8120*/  @!P4 FMUL R10, R10, 16777216 ;  /* 0x4b8000000a0ac820 */ /* 0x000fe20000400000 */
[----:B------:R-:W-:Y:S01]  /*8130*/  PRMT R7, R4, 0x7632, R7 ;  /* 0x0000763204077816 */ /* 0x000fe20000000007 */
[----:B------:R-:W-:Y:S01]  /*8140*/  @!P3 FMUL R11, R11, 16777216 ;  /* 0x4b8000000b0bb820 */ /* 0x000fe20000400000 */
[----:B------:R1:W-:Y:S01]  /*8150*/  @P1 STG.E.U16 [R2.64], R4 ;  /* 0x0000000402001986 */ /* 0x0003e2000c101504 */
[----:B------:R-:W-:Y:S01]  /*8160*/  @!P4 FMUL R5, R5, 16777216 ;  /* 0x4b8000000505c820 */ /* 0x000fe20000400000 */
[----:B------:R-:W-:Y:S01]  /*8170*/  @!P3 FMUL R0, R0, 16777216 ;  /* 0x4b8000000000b820 */ /* 0x000fe20000400000 */
[----:B------:R-:W2:Y:S01]  /*8180*/  MUFU.RCP R10, R10 ;  /* 0x0000000a000a7308 */ /* 0x000ea20000001000 */
[----:B------:R1:W-:Y:S04]  /*8190*/  @P1 STG.E.U16 [R48.64], R7 ;  /* 0x0000000730001986 */ /* 0x0003e8000c101504 */
[----:B------:R-:W-:Y:S01]  /*81a0*/  BAR.SYNC.DEFER_BLOCKING 0x0 ;  /* 0x0000000000007b1d */ /* 0x000fe20000010000 */
[----:B0-----:R-:W-:-:S05]  /*81b0*/  FMUL R9, R9, R6 ;  /* 0x0000000609097220 */ /* 0x001fca0000400000 */
[----:B------:R-:W0:Y:S01]  /*81c0*/  MUFU.RCP R11, R11 ;  /* 0x0000000b000b7308 */ /* 0x000e220000001000 */
[----:B--2---:R-:W-:Y:S01]  /*81d0*/  FMUL R10, R10, R5 ;  /* 0x000000050a0a7220 */ /* 0x004fe20000400000 */
[----:B0-----:R-:W-:Y:S01]  /*81e0*/  FMUL R11, R11, R0 ;  /* 0x000000000b0b7220 */ /* 0x001fe20000400000 */
[----:B------:R1:W-:Y:S04]  /*81f0*/  STS [RZ], R8 ;  /* 0x00000008ff007388 */ /* 0x0003e80000000800 */
[----:B------:R1:W-:Y:S04]  /*8200*/  STS [0x8], R9 ;  /* 0x00000809ff007388 */ /* 0x0003e80000000800 */
[----:B------:R1:W-:Y:S04]  /*8210*/  STS [0x10], R10 ;  /* 0x0000100aff007388 */ /* 0x0003e80000000800 */
[----:B------:R1:W-:Y:S04]  /*8220*/  STS [0x18], R11 ;  /* 0x0000180bff007388 */ /* 0x0003e80000000800 */
[----:B------:R-:W-:Y:S06]  /*8230*/  BAR.SYNC.DEFER_BLOCKING 0x0 ;  /* 0x0000000000007b1d */ /* 0x000fec0000010000 */
[----:B-1----:R-:W0:Y:S02]  /*8240*/  LDS R37, [R37] ;  /* 0x0000000025257984 */ /* 0x002e240000000800 */
.L_x_5:
[----:B------:R-:W-:Y:S01]  /*8250*/  IMAD.IADD R12, R47, 0x1, R24 ;  /* 0x000000012f0c7824 */ /* 0x000fe200078e0218 */
[----:B------:R-:W-:Y:S01]  /*8260*/  CS2R R8, SRZ ;  /* 0x0000000000087805 */ /* 0x000fe2000001ff00 */
[----:B------:R-:W-:Y:S01]  /*8270*/  IMAD.MOV.U32 R13, RZ, RZ, 0x2 ;  /* 0x00000002ff0d7424 */ /* 0x000fe200078e00ff */
[----:B------:R-:W-:-:S02]  /*8280*/  CS2R R10, SRZ ;  /* 0x00000000000a7805 */ /* 0x000fc4000001ff00 */
[----:B------:R-:W-:-:S05]  /*8290*/  IADD3 R26, R12, 0x200, RZ ;  /* 0x000002000c1a7810 */ /* 0x000fca0007ffe0ff */
[----:B0-----:R-:W-:-:S05]  /*82a0*/  IMAD.WIDE R2, R26, R13, c[0x0][0x1a8] ;  /* 0x00006a001a027625 */ /* 0x001fca00078e020d */
[----:B------:R-:W2:Y:S01]  /*82b0*/  @!P0 LDG.E.EF.128 R8, [R2.64] ;  /* 0x0000000402088981 */ /* 0x000ea2000c0e1d00 */
[----:B------:R-:W-:Y:S01]  /*82c0*/  IADD3 R12, R12, 0x208, RZ ;  /* 0x000002080c0c7810 */ /* 0x000fe20007ffe0ff */
[----:B------:R-:W-:Y:S01]  /*82d0*/  CS2R R4, SRZ ;  /* 0x0000000000047805 */ /* 0x000fe2000001ff00 */
[----:B------:R-:W-:-:S03]  /*82e0*/  CS2R R6, SRZ ;  /* 0x0000000000067805 */ /* 0x000fc6000001ff00 */
[----:B------:R-:W-:-:S05]  /*82f0*/  IMAD.WIDE R12, R12, R13, c[0x0][0x1a8] ;  /* 0x00006a000c0c7625 */ /* 0x000fca00078e020d */
[----:B------:R-:W3:Y:S01]  /*8300*/  @!P0 LDG.E.EF.128 R4, [R12.64] ;  /* 0x000000040c048981 */ /* 0x000ee2000c0e1d00 */
[C---:B--2---:R-:W-:Y:S01]  /*8310*/  IMAD.U32 R0, R8.reuse, 0x10000, RZ ;  /* 0x0001000008007824 */ /* 0x044fe200078e00ff */
[----:B------:R-:W-:Y:S01]  /*8320*/  PRMT R8, R8, 0x7632, R8 ;  /* 0x0000763208087816 */ /* 0x000fe20000000008 */
[C---:B------:R-:W-:Y:S01]  /*8330*/  IMAD.U32 R2, R10.reuse, 0x10000, RZ ;  /* 0x000100000a027824 */ /* 0x040fe200078e00ff */
[----:B------:R-:W-:Y:S01]  /*8340*/  PRMT R10, R10, 0x7632, R10 ;  /* 0x000076320a0a7816 */ /* 0x000fe2000000000a */
[----:B0-----:R-:W-:Y:S01]  /*8350*/  FMUL R14, R37, R0 ;  /* 0x00000000250e7220 */ /* 0x001fe20000400000 */
[----:B------:R-:W-:Y:S01]  /*8360*/  IMAD.U32 R0, R9, 0x10000, RZ ;  /* 0x0001000009007824 */ /* 0x000fe200078e00ff */
[C---:B------:R-:W-:Y:S01]  /*8370*/  FMUL R15, R37.reuse, R2 ;  /* 0x00000002250f7220 */ /* 0x040fe20000400000 */
[----:B------:R-:W-:Y:S01]  /*8380*/  IMAD.U32 R8, R8, 0x10000, RZ ;  /* 0x0001000008087824 */ /* 0x000fe200078e00ff */
[----:B------:R0:W1:Y:S01]  /*8390*/  FRND R16, R14 ;  /* 0x0000000e00107307 */ /* 0x0000620000201000 */
[----:B------:R-:W-:Y:S01]  /*83a0*/  FMUL R3, R37, R0 ;  /* 0x0000000025037220 */ /* 0x000fe20000400000 */
[----:B------:R-:W-:Y:S01]  /*83b0*/  IMAD.U32 R0, R11, 0x10000, RZ ;  /* 0x000100000b007824 */ /* 0x000fe200078e00ff */
[----:B------:R-:W-:Y:S01]  /*83c0*/  PRMT R9, R9, 0x7632, R9 ;  /* 0x0000763209097816 */ /* 0x000fe20000000009 */
[----:B---3--:R-:W-:Y:S01]  /*83d0*/  IMAD.U32 R2, R4, 0x10000, RZ ;  /* 0x0001000004027824 */ /* 0x008fe200078e00ff */
[C---:B------:R-:W-:Y:S01]  /*83e0*/  FMUL R8, R37.reuse, R8 ;  /* 0x0000000825087220 */ /* 0x040fe20000400000 */
[----:B------:R-:W-:Y:S01]  /*83f0*/  FMUL R12, R37, R0 ;  /* 0x00000000250c7220 */ /* 0x000fe20000400000 */
[----:B------:R-:W-:Y:S01]  /*8400*/  IMAD.U32 R0, R5, 0x10000, RZ ;  /* 0x0001000005007824 */ /* 0x000fe200078e00ff */
[----:B------:R2:W3:Y:S01]  /*8410*/  FRND R17, R3 ;  /* 0x0000000300117307 */ /* 0x0004e20000201000 */
[----:B------:R-:W-:Y:S01]  /*8420*/  FMUL R13, R37, R2 ;  /* 0x00000002250d7220 */ /* 0x000fe20000400000 */
[----:B------:R-:W-:Y:S01]  /*8430*/  IMAD.U32 R2, R6, 0x10000, RZ ;  /* 0x0001000006027824 */ /* 0x000fe200078e00ff */
[----:B------:R-:W-:Y:S01]  /*8440*/  PRMT R11, R11, 0x7632, R11 ;  /* 0x000076320b0b7816 */ /* 0x000fe2000000000b */
[----:B------:R-:W-:Y:S01]  /*8450*/  IMAD.U32 R10, R10, 0x10000, RZ ;  /* 0x000100000a0a7824 */ /* 0x000fe200078e00ff */
[----:B------:R-:W-:Y:S01]  /*8460*/  PRMT R5, R5, 0x7632, R5 ;  /* 0x0000763205057816 */ /* 0x000fe20000000005 */
[C---:B0-----:R-:W-:Y:S01]  /*8470*/  FMUL R14, R37.reuse, R2 ;  /* 0x00000002250e7220 */ /* 0x041fe20000400000 */
[----:B------:R-:W-:Y:S01]  /*8480*/  PRMT R4, R4, 0x7632, R4 ;  /* 0x0000763204047816 */ /* 0x000fe20000000004 */
[----:B------:R-:W0:Y:S01]  /*8490*/  FRND R15, R15 ;  /* 0x0000000f000f7307 */ /* 0x000e220000201000 */
[----:B--2---:R-:W-:Y:S01]  /*84a0*/  FMUL R3, R37, R0 ;  /* 0x0000000025037220 */ /* 0x004fe20000400000 */
[----:B------:R-:W-:Y:S01]  /*84b0*/  IMAD.U32 R0, R7, 0x10000, RZ ;  /* 0x0001000007007824 */ /* 0x000fe200078e00ff */
[C---:B-1----:R-:W-:Y:S01]  /*84c0*/  FSETP.GT.AND P2, PT, R16.reuse, -127, PT ;  /* 0xc2fe00001000780b */ /* 0x042fe20003f44000 */
[----:B------:R-:W-:Y:S01]  /*84d0*/  FMUL R10, R37, R10 ;  /* 0x0000000a250a7220 */ /* 0x000fe20000400000 */
[----:B------:R-:W-:Y:S01]  /*84e0*/  FSETP.NAN.AND P3, PT, R16, R16, PT ;  /* 0x000000101000720b */ /* 0x000fe20003f68000 */
[----:B------:R-:W-:Y:S01]  /*84f0*/  IMAD.U32 R4, R4, 0x10000, RZ ;  /* 0x0001000004047824 */ /* 0x000fe200078e00ff */
[----:B------:R-:W-:Y:S01]  /*8500*/  PRMT R7, R7, 0x7632, R7 ;  /* 0x0000763207077816 */ /* 0x000fe20000000007 */
[----:B------:R1:W2:Y:S01]  /*8510*/  FRND R18, R12 ;  /* 0x0000000c00127307 */ /* 0x0002a20000201000 */
[----:B---3--:R-:W-:Y:S01]  /*8520*/  FSETP.GT.AND P4, PT, R17, -127, PT ;  /* 0xc2fe00001100780b */ /* 0x008fe20003f84000 */
[----:B------:R-:W-:Y:S01]  /*8530*/  FMUL R4, R37, R4 ;  /* 0x0000000425047220 */ /* 0x000fe20000400000 */
[----:B------:R-:W-:-:S05]  /*8540*/  PRMT R6, R6, 0x7632, R6 ;  /* 0x0000763206067816 */ /* 0x000fca0000000006 */
[----:B------:R-:W3:Y:S01]  /*8550*/  FRND R8, R8 ;  /* 0x0000000800087307 */ /* 0x000ee20000201000 */
[----:B-1----:R-:W-:Y:S01]  /*8560*/  FMUL R12, R37, R0 ;  /* 0x00000000250c7220 */ /* 0x002fe20000400000 */
[----:B------:R-:W-:Y:S01]  /*8570*/  IMAD.U32 R0, R9, 0x10000, RZ ;  /* 0x0001000009007824 */ /* 0x000fe200078e00ff */
[----:B0-----:R-:W-:Y:S01]  /*8580*/  FSETP.GT.AND P1, PT, R15, -127, PT ;  /* 0xc2fe00000f00780b */ /* 0x001fe20003f24000 */
[----:B------:R-:W-:Y:S01]  /*8590*/  IMAD.U32 R6, R6, 0x10000, RZ ;  /* 0x0001000006067824 */ /* 0x000fe200078e00ff */
[----:B------:R-:W-:Y:S01]  /*85a0*/  @!P2 FSEL R16, R16, -127, P3 ;  /* 0xc2fe00001010a808 */ /* 0x000fe20001800000 */
[----:B------:R-:W-:Y:S01]  /*85b0*/  FMUL R2, R37, R0 ;  /* 0x0000000025027220 */ /* 0x000fe20000400000 */
[----:B------:R-:W-:Y:S01]  /*85c0*/  FSETP.NAN.AND P2, PT, R17, R17, PT ;  /* 0x000000111100720b */ /* 0x000fe20003f48000 */
[----:B------:R-:W-:Y:S01]  /*85d0*/  IMAD.U32 R0, R11, 0x10000, RZ ;  /* 0x000100000b007824 */ /* 0x000fe200078e00ff */
[----:B--2---:R-:W-:Y:S01]  /*85e0*/  FSETP.GT.AND P3, PT, R18, -127, PT ;  /* 0xc2fe00001200780b */ /* 0x004fe20003f64000 */
[----:B------:R-:W0:Y:S01]  /*85f0*/  FRND R9, R2 ;  /* 0x0000000200097307 */ /* 0x000e220000201000 */
[----:B------:R-:W-:Y:S01]  /*8600*/  @!P4 FSEL R17, R17, -127, P2 ;  /* 0xc2fe00001111c808 */ /* 0x000fe20001000000 */
[----:B------:R-:W-:Y:S01]  /*8610*/  FMUL R6, R37, R6 ;  /* 0x0000000625067220 */ /* 0x000fe20000400000 */
[----:B------:R-:W-:-:S02]  /*8620*/  FSETP.NAN.AND P2, PT, R15, R15, PT ;  /* 0x0000000f0f00720b */ /* 0x000fc40003f48000 */
[----:B------:R-:W-:Y:S02]  /*8630*/  FSETP.GEU.AND P4, PT, R16, 127, PT ;  /* 0x42fe00001000780b */ /* 0x000fe40003f8e000 */
[----:B---3--:R-:W-:Y:S01]  /*8640*/  FSETP.GT.AND P5, PT, R8, -127, PT ;  /* 0xc2fe00000800780b */ /* 0x008fe20003fa4000 */
[----:B------:R-:W1:Y:S01]  /*8650*/  FRND R13, R13 ;  /* 0x0000000d000d7307 */ /* 0x000e620000201000 */
[----:B------:R-:W-:Y:S02]  /*8660*/  @!P1 FSEL R15, R15, -127, P2 ;  /* 0xc2fe00000f0f9808 */ /* 0x000fe40001000000 */
[----:B------:R-:W-:-:S04]  /*8670*/  FSETP.NAN.AND P1, PT, R18, R18, PT ;  /* 0x000000121200720b */ /* 0x000fc80003f28000 */
[----:B------:R-:W-:Y:S01]  /*8680*/  @!P3 FSEL R18, R18, -127, P1 ;  /* 0xc2fe00001212b808 */ /* 0x000fe20000800000 */
[----:B------:R2:W3:Y:S01]  /*8690*/  FRND R19, R3 ;  /* 0x0000000300137307 */ /* 0x0004e20000201000 */
[C---:B0-----:R-:W-:Y:S02]  /*86a0*/  FSETP.GT.AND P2, PT, R9.reuse, -127, PT ;  /* 0xc2fe00000900780b */ /* 0x041fe40003f44000 */
[C---:B------:R-:W-:Y:S02]  /*86b0*/  FSETP.NAN.AND P1, PT, R8.reuse, R8, PT ;  /* 0x000000080800720b */ /* 0x040fe40003f28000 */
[----:B------:R-:W-:Y:S02]  /*86c0*/  FSETP.NAN.AND P3, PT, R9, R9, PT ;  /* 0x000000090900720b */ /* 0x000fe40003f68000 */
[----:B------:R-:W-:Y:S01]  /*86d0*/  @!P5 FSEL R8, R8, -127, P1 ;  /* 0xc2fe00000808d808 */ /* 0x000fe20000800000 */
[----:B------:R-:W-:Y:S01]  /*86e0*/  FRND R10, R10 ;  /* 0x0000000a000a7307 */ /* 0x000fe20000201000 */
[----:B--2---:R-:W-:Y:S01]  /*86f0*/  FMUL R3, R37, R0 ;  /* 0x0000000025037220 */ /* 0x004fe20000400000 */
[----:B------:R-:W-:Y:S01]  /*8700*/  IMAD.U32 R0, R5, 0x10000, RZ ;  /* 0x0001000005007824 */ /* 0x000fe200078e00ff */
[----:B-1----:R-:W-:-:S02]  /*8710*/  FSETP.GT.AND P1, PT, R13, -127, PT ;  /* 0xc2fe00000d00780b */ /* 0x002fc40003f24000 */
[----:B------:R-:W-:Y:S01]  /*8720*/  FSETP.NAN.AND P5, PT, R16, R16, PT ;  /* 0x000000101000720b */ /* 0x000fe20003fa8000 */
[----:B------:R-:W-:Y:S01]  /*8730*/  FMUL R2, R37, R0 ;  /* 0x0000000025027220 */ /* 0x000fe20000400000 */
[----:B------:R-:W-:Y:S01]  /*8740*/  IMAD.U32 R0, R7, 0x10000, RZ ;  /* 0x0001000007007824 */ /* 0x000fe200078e00ff */
[----:B------:R-:W0:Y:S01]  /*8750*/  F2I.S16.TRUNC.NTZ R11, R17 ;  /* 0x00000011000b7305 */ /* 0x000e22000020e900 */
[----:B------:R-:W-:Y:S02]  /*8760*/  @!P2 FSEL R9, R9, -127, P3 ;  /* 0xc2fe00000909a808 */ /* 0x000fe40001800000 */
[----:B---3--:R-:W-:Y:S01]  /*8770*/  FSETP.GT.AND P3, PT, R19, -127, PT ;  /* 0xc2fe00001300780b */ /* 0x008fe20003f64000 */
[----:B------:R-:W-:Y:S01]  /*8780*/  FMUL R0, R37, R0 ;  /* 0x0000000025007220 */ /* 0x000fe20000400000 */
[----:B------:R-:W-:Y:S02]  /*8790*/  FSETP.GEU.AND P2, PT, R17, 127, PT ;  /* 0x42fe00001100780b */ /* 0x000fe40003f4e000 */
[C---:B------:R-:W-:Y:S01]  /*87a0*/  FSETP.NAN.AND P6, PT, R13.reuse, R13, PT ;  /* 0x0000000d0d00720b */ /* 0x040fe20003fc8000 */
[----:B------:R0:W1:Y:S03]  /*87b0*/  F2I.S16.TRUNC.NTZ R7, R16 ;  /* 0x0000001000077305 */ /* 0x000066000020e900 */
[----:B------:R-:W-:-:S02]  /*87c0*/  @!P1 FSEL R13, R13, -127, P6 ;  /* 0xc2fe00000d0d9808 */ /* 0x000fc40003000000 */
[----:B------:R-:W-:Y:S02]  /*87d0*/  FSETP.GEU.AND P1, PT, R8, 127, PT ;  /* 0x42fe00000800780b */ /* 0x000fe40003f2e000 */
[----:B------:R-:W-:Y:S01]  /*87e0*/  FSETP.NAN.AND P6, PT, R19, R19, PT ;  /* 0x000000131300720b */ /* 0x000fe20003fc8000 */
[----:B------:R-:W2:Y:S01]  /*87f0*/  FRND R3, R3 ;  /* 0x0000000300037307 */ /* 0x000ea20000201000 */
[----:B0-----:R-:W-:Y:S02]  /*8800*/  LOP3.LUT R16, R11, 0xffff, RZ, 0xc0, !PT ;  /* 0x0000ffff0b107812 */ /* 0x001fe400078ec0ff */
[----:B------:R-:W-:Y:S02]  /*8810*/  @!P3 FSEL R19, R19, -127, P6 ;  /* 0xc2fe00001313b808 */ /* 0x000fe40003000000 */
[----:B------:R-:W-:Y:S02]  /*8820*/  FSETP.GEU.AND P3, PT, R9, 127, PT ;  /* 0x42fe00000900780b */ /* 0x000fe40003f6e000 */
[----:B------:R-:W-:Y:S01]  /*8830*/  FSETP.NAN.AND P6, PT, R10, R10, PT ;  /* 0x0000000a0a00720b */ /* 0x000fe20003fc8000 */
[----:B------:R-:W0:Y:S01]  /*8840*/  F2I.S16.TRUNC.NTZ R5, R8 ;  /* 0x0000000800057305 */ /* 0x000e22000020e900 */
[----:B-1----:R-:W-:-:S04]  /*8850*/  LOP3.LUT R20, R7, 0xffff, RZ, 0xc0, !PT ;  /* 0x0000ffff07147812 */ /* 0x002fc800078ec0ff */
[----:B------:R-:W-:Y:S02]  /*8860*/  @P4 SEL R20, R20, 0x7f, P5 ;  /* 0x0000007f14144807 */ /* 0x000fe40002800000 */
[----:B------:R-:W-:Y:S01]  /*8870*/  FSETP.GT.AND P5, PT, R10, -127, PT ;  /* 0xc2fe00000a00780b */ /* 0x000fe20003fa4000 */
[----:B------:R-:W1:Y:S01]  /*8880*/  FRND R4, R4 ;  /* 0x0000000400047307 */ /* 0x000e620000201000 */
[----:B------:R-:W-:-:S04]  /*8890*/  FSETP.NAN.AND P4, PT, R17, R17, PT ;  /* 0x000000111100720b */ /* 0x000fc80003f88000 */
[----:B------:R-:W-:Y:S02]  /*88a0*/  @P2 SEL R16, R16, 0x7f, P4 ;  /* 0x0000007f10102807 */ /* 0x000fe40002000000 */
[----:B------:R-:W-:Y:S01]  /*88b0*/  FSETP.NAN.AND P2, PT, R8, R8, PT ;  /* 0x000000080800720b */ /* 0x000fe20003f48000 */
[----:B------:R-:W3:Y:S01]  /*88c0*/  F2I.S16.TRUNC.NTZ R7, R9 ;  /* 0x0000000900077305 */ /* 0x000ee2000020e900 */
[----:B--2---:R-:W-:Y:S02]  /*88d0*/  FSETP.GT.AND P4, PT, R3, -127, PT ;  /* 0xc2fe00000300780b */ /* 0x004fe40003f84000 */
[----:B0-----:R-:W-:Y:S02]  /*88e0*/  LOP3.LUT R5, R5, 0xffff, RZ, 0xc0, !PT ;  /* 0x0000ffff05057812 */ /* 0x001fe400078ec0ff */
[----:B------:R-:W-:Y:S02]  /*88f0*/  @!P5 FSEL R10, R10, -127, P6 ;  /* 0xc2fe00000a0ad808 */ /* 0x000fe40003000000 */
[----:B------:R-:W-:Y:S01]  /*8900*/  @P1 SEL R5, R5, 0x7f, P2 ;  /* 0x0000007f05051807 */ /* 0x000fe20001000000 */
[----:B------:R-:W0:Y:S01]  /*8910*/  FRND R14, R14 ;  /* 0x0000000e000e7307 */ /* 0x000e220000201000 */
[----:B------:R-:W-:-:S02]  /*8920*/  FSETP.NAN.AND P5, PT, R9, R9, PT ;  /* 0x000000090900720b */ /* 0x000fc40003fa8000 */
[----:B------:R-:W-:Y:S02]  /*8930*/  FSETP.GEU.AND P2, PT, R15, 127, PT ;  /* 0x42fe00000f00780b */ /* 0x000fe40003f4e000 */
[----:B-1----:R-:W-:Y:S02]  /*8940*/  FSETP.GT.AND P1, PT, R4, -127, PT ;  /* 0xc2fe00000400780b */ /* 0x002fe40003f24000 */
[----:B------:R-:W-:Y:S01]  /*8950*/  FSETP.NAN.AND P6, PT, R3, R3, PT ;  /* 0x000000030300720b */ /* 0x000fe20003fc8000 */
[----:B------:R-:W1:Y:S01]  /*8960*/  F2I.S16.TRUNC.NTZ R21, R15 ;  /* 0x0000000f00157305 */ /* 0x000e62000020e900 */
[----:B---3--:R-:W-:Y:S02]  /*8970*/  LOP3.LUT R7, R7, 0xffff, RZ, 0xc0, !PT ;  /* 0x0000ffff07077812 */ /* 0x008fe400078ec0ff */
[----:B------:R-:W-:Y:S02]  /*8980*/  @!P4 FSEL R3, R3, -127, P6 ;  /* 0xc2fe00000303c808 */ /* 0x000fe40003000000 */
[----:B------:R-:W-:-:S02]  /*8990*/  @P3 SEL R7, R7, 0x7f, P5 ;  /* 0x0000007f07073807 */ /* 0x000fc40002800000 */
[----:B------:R-:W-:Y:S01]  /*89a0*/  FSETP.NAN.AND P4, PT, R15, R15, PT ;  /* 0x0000000f0f00720b */ /* 0x000fe20003f88000 */
[----:B------:R-:W2:Y:S01]  /*89b0*/  FRND R12, R12 ;  /* 0x0000000c000c7307 */ /* 0x000ea20000201000 */
[----:B0-----:R-:W-:Y:S02]  /*89c0*/  FSETP.GT.AND P5, PT, R14, -127, PT ;  /* 0xc2fe00000e00780b */ /* 0x001fe40003fa4000 */
[----:B------:R-:W-:Y:S02]  /*89d0*/  FSETP.GEU.AND P3, PT, R18, 127, PT ;  /* 0x42fe00001200780b */ /* 0x000fe40003f6e000 */
[----:B------:R-:W-:Y:S02]  /*89e0*/  FSETP.NAN.AND P6, PT, R4, R4, PT ;  /* 0x000000040400720b */ /* 0x000fe40003fc8000 */
[----:B------:R-:W-:Y:S01]  /*89f0*/  PRMT R20, R20, 0x3340, R5 ;  /* 0x0000334014147816 */ /* 0x000fe20000000005 */
[----:B------:R-:W0:Y:S01]  /*8a00*/  F2I.S16.TRUNC.NTZ R22, R18 ;  /* 0x0000001200167305 */ /* 0x000e22000020e900 */
[----:B-1----:R-:W-:-:S02]  /*8a10*/  LOP3.LUT R21, R21, 0xffff, RZ, 0xc0, !PT ;  /* 0x0000ffff15157812 */ /* 0x002fc400078ec0ff */
[----:B------:R-:W-:Y:S02]  /*8a20*/  @!P1 FSEL R4, R4, -127, P6 ;  /* 0xc2fe000004049808 */ /* 0x000fe40003000000 */
[----:B------:R-:W-:Y:S02]  /*8a30*/  @P2 SEL R21, R21, 0x7f, P4 ;  /* 0x0000007f15152807 */ /* 0x000fe40002000000 */
[----:B------:R-:W-:Y:S01]  /*8a40*/  FSETP.NAN.AND P6, PT, R14, R14, PT ;  /* 0x0000000e0e00720b */ /* 0x000fe20003fc8000 */
[----:B------:R-:W1:Y:S01]  /*8a50*/  FRND R2, R2 ;  /* 0x0000000200027307 */ /* 0x000e620000201000 */
[----:B--2---:R-:W-:Y:S02]  /*8a60*/  FSETP.GT.AND P2, PT, R12, -127, PT ;  /* 0xc2fe00000c00780b */ /* 0x004fe40003f44000 */
[----:B------:R-:W-:Y:S02]  /*8a70*/  FSETP.GEU.AND P1, PT, R10, 127, PT ;  /* 0x42fe00000a00780b */ /* 0x000fe40003f2e000 */
[----:B------:R-:W-:-:S02]  /*8a80*/  FSETP.NAN.AND P4, PT, R18, R18, PT ;  /* 0x000000121200720b */ /* 0x000fc40003f88000 */
[----:B------:R-:W-:Y:S01]  /*8a90*/  @!P5 FSEL R14, R14, -127, P6 ;  /* 0xc2fe00000e0ed808 */ /* 0x000fe20003000000 */
[----:B------:R-:W2:Y:S01]  /*8aa0*/  F2I.S16.TRUNC.NTZ R8, R10 ;  /* 0x0000000a00087305 */ /* 0x000ea2000020e900 */
[----:B0-----:R-:W-:Y:S02]  /*8ab0*/  LOP3.LUT R22, R22, 0xffff, RZ, 0xc0, !PT ;  /* 0x0000ffff16167812 */ /* 0x001fe400078ec0ff */
[----:B------:R-:W-:Y:S02]  /*8ac0*/  FSETP.GEU.AND P5, PT, R3, 127, PT ;  /* 0x42fe00000300780b */ /* 0x000fe40003fae000 */
[----:B------:R-:W-:Y:S02]  /*8ad0*/  @P3 SEL R22, R22, 0x7f, P4 ;  /* 0x0000007f16163807 */ /* 0x000fe40002000000 */
[----:B------:R-:W-:Y:S01]  /*8ae0*/  FSETP.NAN.AND P3, PT, R10, R10, PT ;  /* 0x0000000a0a00720b */ /* 0x000fe20003f68000 */
[----:B------:R-:W0:Y:S01]  /*8af0*/  FRND R6, R6 ;  /* 0x0000000600067307 */ /* 0x000e220000201000 */
[----:B-1----:R-:W-:-:S02]  /*8b00*/  FSETP.GT.AND P6, PT, R2, -127, PT ;  /* 0xc2fe00000200780b */ /* 0x002fc40003fc4000 */
[----:B------:R-:W-:Y:S02]  /*8b10*/  FSETP.NAN.AND P4, PT, R12, R12, PT ;  /* 0x0000000c0c00720b */ /* 0x000fe40003f88000 */
[----:B------:R-:W-:Y:S02]  /*8b20*/  PRMT R7, R16, 0x3340, R7 ;  /* 0x0000334010077816 */ /* 0x000fe40000000007 */
[----:B------:R-:W-:Y:S01]  /*8b30*/  @!P2 FSEL R12, R12, -127, P4 ;  /* 0xc2fe00000c0ca808 */ /* 0x000fe20002000000 */
[----:B------:R-:W1:Y:S01]  /*8b40*/  FRND R0, R0 ;  /* 0x0000000000007307 */ /* 0x000e620000201000 */
[----:B--2---:R-:W-:Y:S02]  /*8b50*/  LOP3.LUT R8, R8, 0xffff, RZ, 0xc0, !PT ;  /* 0x0000ffff08087812 */ /* 0x004fe400078ec0ff */
[----:B------:R-:W-:Y:S02]  /*8b60*/  FSETP.NAN.AND P4, PT, R2, R2, PT ;  /* 0x000000020200720b */ /* 0x000fe40003f88000 */
[----:B------:R-:W-:-:S02]  /*8b70*/  @P1 SEL R8, R8, 0x7f, P3 ;  /* 0x0000007f08081807 */ /* 0x000fc40001800000 */
[----:B------:R-:W-:Y:S01]  /*8b80*/  FSETP.GEU.AND P3, PT, R4, 127, PT ;  /* 0x42fe00000400780b */ /* 0x000fe20003f6e000 */
[----:B------:R-:W2:Y:S01]  /*8b90*/  F2I.S16.TRUNC.NTZ R9, R3 ;  /* 0x0000000300097305 */ /* 0x000ea2000020e900 */
[----:B0-----:R-:W-:Y:S02]  /*8ba0*/  FSETP.GT.AND P1, PT, R6, -127, PT ;  /* 0xc2fe00000600780b */ /* 0x001fe40003f24000 */
[----:B------:R-:W-:Y:S02]  /*8bb0*/  @!P6 FSEL R2, R2, -127, P4 ;  /* 0xc2fe00000202e808 */ /* 0x000fe40002000000 */
[----:B------:R-:W-:Y:S02]  /*8bc0*/  FSETP.NAN.AND P2, PT, R3, R3, PT ;  /* 0x000000030300720b */ /* 0x000fe40003f48000 */
[----:B------:R-:W-:Y:S01]  /*8bd0*/  FSETP.NAN.AND P6, PT, R6, R6, PT ;  /* 0x000000060600720b */ /* 0x000fe20003fc8000 */
[----:B------:R-:W0:Y:S01]  /*8be0*/  F2I.S16.TRUNC.NTZ R11, R4 ;  /* 0x00000004000b7305 */ /* 0x000e22000020e900 */
[----:B-1----:R-:W-:-:S02]  /*8bf0*/  FSETP.GT.AND P4, PT, R0, -127, PT ;  /* 0xc2fe00000000780b */ /* 0x002fc40003f84000 */
[----:B------:R-:W-:Y:S02]  /*8c00*/  PRMT R8, R21, 0x3340, R8 ;  /* 0x0000334015087816 */ /* 0x000fe40000000008 */
[----:B------:R-:W-:Y:S02]  /*8c10*/  PRMT R20, R20, 0x5410, R7 ;  /* 0x0000541014147816 */ /* 0x000fe40000000007 */
[----:B------:R-:W-:Y:S01]  /*8c20*/  @!P1 FSEL R6, R6, -127, P6 ;  /* 0xc2fe000006069808 */ /* 0x000fe20003000000 */
[----:B------:R-:W1:Y:S01]  /*8c30*/  F2I.S16.TRUNC.NTZ R17, R13 ;  /* 0x0000000d00117305 */ /* 0x000e62000020e900 */
[----:B--2---:R-:W-:Y:S02]  /*8c40*/  LOP3.LUT R9, R9, 0xffff, RZ, 0xc0, !PT ;  /* 0x0000ffff09097812 */ /* 0x004fe400078ec0ff */
[----:B------:R-:W-:Y:S02]  /*8c50*/  FSETP.NAN.AND P6, PT, R0, R0, PT ;  /* 0x000000000000720b */ /* 0x000fe40003fc8000 */
[----:B------:R-:W-:-:S02]  /*8c60*/  @P5 SEL R9, R9, 0x7f, P2 ;  /* 0x0000007f09095807 */ /* 0x000fc40001000000 */
[----:B------:R-:W-:Y:S01]  /*8c70*/  FSETP.NAN.AND P5, PT, R4, R4, PT ;  /* 0x000000040400720b */ /* 0x000fe20003fa8000 */
[----:B------:R-:W2:Y:S01]  /*8c80*/  F2I.S16.TRUNC.NTZ R23, R19 ;  /* 0x0000001300177305 */ /* 0x000ea2000020e900 */
[----:B------:R-:W-:Y:S02]  /*8c90*/  FSETP.GEU.AND P2, PT, R13, 127, PT ;  /* 0x42fe00000d00780b */ /* 0x000fe40003f4e000 */
[----:B0-----:R-:W-:Y:S02]  /*8ca0*/  LOP3.LUT R11, R11, 0xffff, RZ, 0xc0, !PT ;  /* 0x0000ffff0b0b7812 */ /* 0x001fe400078ec0ff */
[----:B------:R-:W-:Y:S02]  /*8cb0*/  FSETP.GEU.AND P1, PT, R2, 127, PT ;  /* 0x42fe00000200780b */ /* 0x000fe40003f2e000 */
[----:B------:R-:W-:Y:S01]  /*8cc0*/  @P3 SEL R11, R11, 0x7f, P5 ;  /* 0x0000007f0b0b3807 */ /* 0x000fe20002800000 */
[----:B------:R-:W0:Y:S01]  /*8cd0*/  F2I.S16.TRUNC.NTZ R3, R2 ;  /* 0x0000000200037305 */ /* 0x000e22000020e900 */
[----:B------:R-:W-:-:S02]  /*8ce0*/  FSETP.GEU.AND P3, PT, R19, 127, PT ;  /* 0x42fe00001300780b */ /* 0x000fc40003f6e000 */
[----:B------:R-:W-:Y:S02]  /*8cf0*/  @!P4 FSEL R0, R0, -127, P6 ;  /* 0xc2fe00000000c808 */ /* 0x000fe40003000000 */
[----:B------:R-:W-:Y:S02]  /*8d00*/  FSETP.NAN.AND P5, PT, R13, R13, PT ;  /* 0x0000000d0d00720b */ /* 0x000fe40003fa8000 */
[----:B-1----:R-:W-:Y:S01]  /*8d10*/  LOP3.LUT R10, R17, 0xffff, RZ, 0xc0, !PT ;  /* 0x0000ffff110a7812 */ /* 0x002fe200078ec0ff */
[----:B------:R-:W1:Y:S01]  /*8d20*/  F2I.S16.TRUNC.NTZ R15, R14 ;  /* 0x0000000e000f7305 */ /* 0x000e62000020e900 */
[----:B------:R-:W-:Y:S02]  /*8d30*/  FSETP.NAN.AND P6, PT, R2, R2, PT ;  /* 0x000000020200720b */ /* 0x000fe40003fc8000 */
[----:B------:R-:W-:Y:S02]  /*8d40*/  @P2 SEL R10, R10, 0x7f, P5 ;  /* 0x0000007f0a0a2807 */ /* 0x000fe40002800000 */
[----:B------:R-:W-:-:S02]  /*8d50*/  FSETP.NAN.AND P5, PT, R19, R19, PT ;  /* 0x000000131300720b */ /* 0x000fc40003fa8000 */
[----:B------:R-:W-:Y:S01]  /*8d60*/  FSETP.GEU.AND P2, PT, R14, 127, PT ;  /* 0x42fe00000e00780b */ /* 0x000fe20003f4e000 */
[----:B------:R-:W3:Y:S01]  /*8d70*/  F2I.S16.TRUNC.NTZ R18, R12 ;  /* 0x0000000c00127305 */ /* 0x000ee2000020e900 */
[----:B--2---:R-:W-:Y:S02]  /*8d80*/  LOP3.LUT R4, R23, 0xffff, RZ, 0xc0, !PT ;  /* 0x0000ffff17047812 */ /* 0x004fe400078ec0ff */
[----:B0-----:R-:W-:Y:S02]  /*8d90*/  LOP3.LUT R3, R3, 0xffff, RZ, 0xc0, !PT ;  /* 0x0000ffff03037812 */ /* 0x001fe400078ec0ff */
[----:B------:R-:W-:Y:S02]  /*8da0*/  @P3 SEL R4, R4, 0x7f, P5 ;  /* 0x0000007f04043807 */ /* 0x000fe40002800000 */
[----:B------:R-:W-:Y:S01]  /*8db0*/  @P1 SEL R3, R3, 0x7f, P6 ;  /* 0x0000007f03031807 */ /* 0x000fe20003000000 */
[----:B------:R-:W0:Y:S01]  /*8dc0*/  F2I.S16.TRUNC.NTZ R2, R0 ;  /* 0x0000000000027305 */ /* 0x000e22000020e900 */
[----:B------:R-:W-:-:S02]  /*8dd0*/  FSETP.GEU.AND P3, PT, R12, 127, PT ;  /* 0x42fe00000c00780b */ /* 0x000fc40003f6e000 */
[----:B------:R-:W-:Y:S02]  /*8de0*/  FSETP.GEU.AND P1, PT, R0, 127, PT ;  /* 0x42fe00000000780b */ /* 0x000fe40003f2e000 */
[----:B------:R-:W-:Y:S02]  /*8df0*/  FSETP.NAN.AND P4, PT, R14, R14, PT ;  /* 0x0000000e0e00720b */ /* 0x000fe40003f88000 */
[----:B-1----:R-:W-:Y:S01]  /*8e00*/  LOP3.LUT R14, R15, 0xffff, RZ, 0xc0, !PT ;  /* 0x0000ffff0f0e7812 */ /* 0x002fe200078ec0ff */
[----:B------:R-:W1:Y:S01]  /*8e10*/  F2I.S16.TRUNC.NTZ R5, R6 ;  /* 0x0000000600057305 */ /* 0x000e62000020e900 */
[----:B------:R-:W-:Y:S02]  /*8e20*/  FSETP.NAN.AND P6, PT, R12, R12, PT ;  /* 0x0000000c0c00720b */ /* 0x000fe40003fc8000 */
[----:B------:R-:W-:Y:S02]  /*8e30*/  @P2 SEL R14, R14, 0x7f, P4 ;  /* 0x0000007f0e0e2807 */ /* 0x000fe40002000000 */
[----:B------:R-:W-:-:S02]  /*8e40*/  FSETP.NAN.AND P4, PT, R0, R0, PT ;  /* 0x000000000000720b */ /* 0x000fc40003f88000 */
[----:B---3--:R-:W-:Y:S02]  /*8e50*/  LOP3.LUT R13, R18, 0xffff, RZ, 0xc0, !PT ;  /* 0x0000ffff120d7812 */ /* 0x008fe400078ec0ff */
[----:B0-----:R-:W-:Y:S02]  /*8e60*/  LOP3.LUT R2, R2, 0xffff, RZ, 0xc0, !PT ;  /* 0x0000ffff02027812 */ /* 0x001fe400078ec0ff */
[----:B------:R-:W-:Y:S02]  /*8e70*/  @P3 SEL R13, R13, 0x7f, P6 ;  /* 0x0000007f0d0d3807 */ /* 0x000fe40003000000 */
[----:B------:R-:W-:Y:S02]  /*8e80*/  @P1 SEL R2, R2, 0x7f, P4 ;  /* 0x0000007f02021807 */ /* 0x000fe40002000000 */
[----:B------:R-:W-:Y:S02]  /*8e90*/  PRMT R10, R10, 0x3340, R11 ;  /* 0x000033400a0a7816 */ /* 0x000fe4000000000b */
[----:B------:R-:W-:-:S02]  /*8ea0*/  PRMT R3, R4, 0x3340, R3 ;  /* 0x0000334004037816 */ /* 0x000fc40000000003 */
[----:B------:R-:W-:Y:S02]  /*8eb0*/  PRMT R13, R13, 0x3340, R2 ;  /* 0x000033400d0d7816 */ /* 0x000fe40000000002 */
[----:B------:R-:W-:Y:S02]  /*8ec0*/  SHF.R.S32.HI R0, RZ, 0x1f, R26 ;  /* 0x0000001fff007819 */ /* 0x000fe4000001141a */
[----:B------:R-:W-:Y:S02]  /*8ed0*/  IADD3 R2, P1, R26, c[0x0][0x1c0], RZ ;  /* 0x000070001a027a10 */ /* 0x000fe40007f3e0ff */
[----:B------:R-:W-:Y:S02]  /*8ee0*/  FSETP.GEU.AND P5, PT, R6, 127, PT ;  /* 0x42fe00000600780b */ /* 0x000fe40003fae000 */
[----:B------:R-:W-:Y:S02]  /*8ef0*/  PRMT R9, R22, 0x3340, R9 ;  /* 0x0000334016097816 */ /* 0x000fe40000000009 */
[----:B------:R-:W-:-:S02]  /*8f00*/  PRMT R22, R10, 0x5410, R3 ;  /* 0x000054100a167816 */ /* 0x000fc40000000003 */
[----:B------:R-:W-:Y:S02]  /*8f10*/  IADD3.X R3, R0, c[0x0][0x1c4], RZ, P1, !PT ;  /* 0x0000710000037a10 */ /* 0x000fe40000ffe4ff */
[----:B------:R-:W-:Y:S02]  /*8f20*/  IADD3 R24, P1, R24, 0x200, RZ ;  /* 0x0000020018187810 */ /* 0x000fe40007f3e0ff */
[----:B------:R-:W-:Y:S02]  /*8f30*/  FSETP.NAN.AND P2, PT, R6, R6, PT ;  /* 0x000000060600720b */ /* 0x000fe40003f48000 */
[----:B-1----:R-:W-:Y:S01]  /*8f40*/  LOP3.LUT R5, R5, 0xffff, RZ, 0xc0, !PT ;  /* 0x0000ffff05057812 */ /* 0x002fe200078ec0ff */
[----:B------:R-:W-:Y:S01]  /*8f50*/  IMAD.X R25, RZ, RZ, R25, P1 ;  /* 0x000000ffff197224 */ /* 0x000fe200008e0619 */
[----:B------:R-:W-:Y:S02]  /*8f60*/  ISETP.GE.U32.AND P1, PT, R24, 0xa00, PT ;  /* 0x00000a001800780c */ /* 0x000fe40003f26070 */
[----:B------:R-:W-:-:S02]  /*8f70*/  @P5 SEL R5, R5, 0x7f, P2 ;  /* 0x0000007f05055807 */ /* 0x000fc40001000000 */
[----:B------:R-:W-:Y:S02]  /*8f80*/  ISETP.GE.U32.AND.EX P1, PT, R25, RZ, PT, P1 ;  /* 0x000000ff1900720c */ /* 0x000fe40003f26110 */
[----:B------:R-:W-:Y:S02]  /*8f90*/  PRMT R14, R14, 0x3340, R5 ;  /* 0x000033400e0e7816 */ /* 0x000fe40000000005 */
[----:B------:R-:W-:Y:S02]  /*8fa0*/  PRMT R21, R8, 0x5410, R9 ;  /* 0x0000541008157816 */ /* 0x000fe40000000009 */
[----:B------:R-:W-:-:S05]  /*8fb0*/  PRMT R23, R14, 0x5410, R13 ;  /* 0x000054100e177816 */ /* 0x000fca000000000d */
[----:B------:R0:W-:Y:S02]  /*8fc0*/  @!P0 STG.E.128 [R2.64], R20 ;  /* 0x0000001402008986 */ /* 0x0001e4000c101d04 */
[----:B------:R-:W-:Y:S05]  /*8fd0*/  @!P1 BRA `(.L_x_5) ;  /* 0xfffff27000009947 */ /* 0x000fea000383ffff */
[----:B------:R-:W-:Y:S05]  /*8fe0*/  EXIT ;  /* 0x000000000000794d */ /* 0x000fea0003800000 */
.L_x_6:
[----:B------:R-:W-:-:S00]  /*8ff0*/  BRA `(.L_x_6) ;  /* 0xfffffff000007947 */ /* 0x000fc0000383ffff */
[----:B------:R-:W-:-:S00]  /*9000*/  NOP ;  /* 0x0000000000007918 */ /* 0x000fc00000000000 */
[----:B------:R-:W-:-:S00]  /*9010*/  NOP ;  /* 0x0000000000007918 */ /* 0x000fc00000000000 */
[----:B------:R-:W-:-:S00]  /*9020*/  NOP ;  /* 0x0000000000007918 */ /* 0x000fc00000000000 */
[----:B------:R-:W-:-:S00]  /*9030*/  NOP ;  /* 0x0000000000007918 */ /* 0x000fc00000000000 */
[----:B------:R-:W-:-:S00]  /*9040*/  NOP ;  /* 0x0000000000007918 */ /* 0x000fc00000000000 */
[----:B------:R-:W-:-:S00]  /*9050*/  NOP ;  /* 0x0000000000007918 */ /* 0x000fc00000000000 */
[----:B------:R-:W-:-:S00]  /*9060*/  NOP ;  /* 0x0000000000007918 */ /* 0x000fc00000000000 */
[----:B------:R-:W-:-:S00]  /*9070*/  NOP ;  /* 0x0000000000007918 */ /* 0x000fc00000000000 */
.L_x_7:


//--------------------- .nv.global.init           --------------------------
	.section	.nv.global.init,"aw",@progbits
.nv.global.init:
	.type		_$_str,@object
	.size		_$_str,(.L_0 - _$_str)
_$_str:
        /*0000*/ 	.byte	0x5f, 0x5f, 0x43, 0x55, 0x44, 0x41, 0x5f, 0x46, 0x54, 0x5a, 0x00
.L_0:


//--------------------- .nv.shared.triton_red_fused__to_copy_add_amax_amin_clamp_mul_native_layer_norm_reciprocal_10 --------------------------
	.section	.nv.shared.triton_red_fused__to_copy_add_amax_amin_clamp_mul_native_layer_norm_reciprocal_10,"aw",@nobits
	.sectionflags	@""
	.align	16
